	.target	sm_90a

	.elftype	@"ET_EXEC"


//--------------------- .note.nv.tkinfo           --------------------------
	.section	.note.nv.tkinfo,"",@"SHT_NOTE"
	.sectionflags	@"SHF_NOTE_NV_TKINFO"
	.tkinfo
        /*0018*/ 	.word	0x00000002
        /*0030*/ 	.string	""
        /*0030*/ 	.string	"ptxas"
        /*0030*/ 	.string	"Cuda compilation tools, release 13.0, V13.0.88"
        /*0030*/ 	.string	"Build cuda_13.0.r13.0/compiler.36424714_0"
        /*0030*/ 	.string	"-arch sm_90a -m 64 "



//--------------------- .note.nv.cuinfo           --------------------------
	.section	.note.nv.cuinfo,"",@"SHT_NOTE"
	.sectionflags	@"SHF_NOTE_NV_CUINFO"
        /*0018*/ 	.short	0x0002
        /*001a*/ 	.short	0x005a
        /*001c*/ 	.short	0x0082
	.zero		2


//--------------------- .nv.info                  --------------------------
	.section	.nv.info,"",@"SHT_CUDA_INFO"
	.align	4


	//----- nvinfo : EIATTR_REGCOUNT
	.align		4
        /*0000*/ 	.byte	0x04, 0x2f
        /*0002*/ 	.short	(.L_15 - .L_14)
	.align		4
.L_14:
        /*0004*/ 	.word	index@(_ZN7cutlass13device_kernelINS_4gemm6kernel13GemmUniversalIN4cute5tupleIJiiiiEEENS1_10collective13CollectiveMmaINS1_34MainloopSm90TmaGmmaWarpSpecializedILi37ENS5_IJNS4_1CILi1EEESB_SB_EEENS1_32KernelTmaWarpSpecializedPingpongEEENS5_IJNSA_ILi64EEENSA_ILi128EEENSA_ILi32EEEEEEaNS5_IJlSB_lEEEaSJ_NS4_8TiledMMAINS4_8MMA_AtomIJNS4_4SM904GMMA27MMA_64x128x32_S32S8S8_SS_TNEEEENS4_6LayoutISC_NS5_IJNSA_ILi0EEESR_SR_EEEEENS5_IJNS4_10UnderscoreESU_SU_EEEEENS4_13SM90_TMA_LOADENS4_14ComposedLayoutINS4_7SwizzleILi1ELi4ELi3EEENS4_18smem_ptr_flag_bitsILi8EEENSQ_INS5_IJNSA_ILi8EEESH_EEENS5_IJSH_SB_EEEEEEEvNS4_8identityESX_S17_vS18_EENS_8epilogue10collective6detail29Sm90TmaWarpSpecializedAdapterINS1B_15DefaultEpilogueIaSJ_SJ_NS1A_6thread17LinearCombinationIaLi1EiiLNS1F_9ScaleType4KindE0ELNS_15FloatRoundStyleE2EaEENS1_15EpilogueDefaultEEEEEvvEEEEvNT_6ParamsE)
        /*0008*/ 	.word	0x000000a8


	//----- nvinfo : EIATTR_FRAME_SIZE
	.align		4
.L_15:
        /*000c*/ 	.byte	0x04, 0x11
        /*000e*/ 	.short	(.L_17 - .L_16)
	.align		4
.L_16:
        /*0010*/ 	.word	index@(_ZN7cutlass13device_kernelINS_4gemm6kernel13GemmUniversalIN4cute5tupleIJiiiiEEENS1_10collective13CollectiveMmaINS1_34MainloopSm90TmaGmmaWarpSpecializedILi37ENS5_IJNS4_1CILi1EEESB_SB_EEENS1_32KernelTmaWarpSpecializedPingpongEEENS5_IJNSA_ILi64EEENSA_ILi128EEENSA_ILi32EEEEEEaNS5_IJlSB_lEEEaSJ_NS4_8TiledMMAINS4_8MMA_AtomIJNS4_4SM904GMMA27MMA_64x128x32_S32S8S8_SS_TNEEEENS4_6LayoutISC_NS5_IJNSA_ILi0EEESR_SR_EEEEENS5_IJNS4_10UnderscoreESU_SU_EEEEENS4_13SM90_TMA_LOADENS4_14ComposedLayoutINS4_7SwizzleILi1ELi4ELi3EEENS4_18smem_ptr_flag_bitsILi8EEENSQ_INS5_IJNSA_ILi8EEESH_EEENS5_IJSH_SB_EEEEEEEvNS4_8identityESX_S17_vS18_EENS_8epilogue10collective6detail29Sm90TmaWarpSpecializedAdapterINS1B_15DefaultEpilogueIaSJ_SJ_NS1A_6thread17LinearCombinationIaLi1EiiLNS1F_9ScaleType4KindE0ELNS_15FloatRoundStyleE2EaEENS1_15EpilogueDefaultEEEEEvvEEEEvNT_6ParamsE)
        /*0014*/ 	.word	0x00000008


	//----- nvinfo : EIATTR_MIN_STACK_SIZE
	.align		4
.L_17:
        /*0018*/ 	.byte	0x04, 0x12
        /*001a*/ 	.short	(.L_19 - .L_18)
	.align		4
.L_18:
        /*001c*/ 	.word	index@(_ZN7cutlass13device_kernelINS_4gemm6kernel13GemmUniversalIN4cute5tupleIJiiiiEEENS1_10collective13CollectiveMmaINS1_34MainloopSm90TmaGmmaWarpSpecializedILi37ENS5_IJNS4_1CILi1EEESB_SB_EEENS1_32KernelTmaWarpSpecializedPingpongEEENS5_IJNSA_ILi64EEENSA_ILi128EEENSA_ILi32EEEEEEaNS5_IJlSB_lEEEaSJ_NS4_8TiledMMAINS4_8MMA_AtomIJNS4_4SM904GMMA27MMA_64x128x32_S32S8S8_SS_TNEEEENS4_6LayoutISC_NS5_IJNSA_ILi0EEESR_SR_EEEEENS5_IJNS4_10UnderscoreESU_SU_EEEEENS4_13SM90_TMA_LOADENS4_14ComposedLayoutINS4_7SwizzleILi1ELi4ELi3EEENS4_18smem_ptr_flag_bitsILi8EEENSQ_INS5_IJNSA_ILi8EEESH_EEENS5_IJSH_SB_EEEEEEEvNS4_8identityESX_S17_vS18_EENS_8epilogue10collective6detail29Sm90TmaWarpSpecializedAdapterINS1B_15DefaultEpilogueIaSJ_SJ_NS1A_6thread17LinearCombinationIaLi1EiiLNS1F_9ScaleType4KindE0ELNS_15FloatRoundStyleE2EaEENS1_15EpilogueDefaultEEEEEvvEEEEvNT_6ParamsE)
        /*0020*/ 	.word	0x00000008
.L_19:


//--------------------- .nv.compat                --------------------------
	.section	.nv.compat,"",@"SHT_CUDA_COMPAT_INFO"
	.align	4
        /*0000*/ 	.byte	0x02, 0x09, 0x01, 0x00, 0x02, 0x02, 0x04, 0x00, 0x02, 0x05, 0x05, 0x00, 0x03, 0x07, 0x01, 0x01
        /*0010*/ 	.byte	0x02, 0x03, 0x01, 0x00, 0x02, 0x06, 0x01, 0x00, 0x04, 0x0b, 0x08, 0x00, 0x00, 0x00, 0x00, 0x00
        /*0020*/ 	.byte	0x00, 0x00, 0x00, 0x00


//--------------------- .nv.info._ZN7cutlass13device_kernelINS_4gemm6kernel13GemmUniversalIN4cute5tupleIJiiiiEEENS1_10collective13CollectiveMmaINS1_34MainloopSm90TmaGmmaWarpSpecializedILi37ENS5_IJNS4_1CILi1EEESB_SB_EEENS1_32KernelTmaWarpSpecializedPingpongEEENS5_IJNSA_ILi64EEENSA_ILi128EEENSA_ILi32EEEEEEaNS5_IJlSB_lEEEaSJ_NS4_8TiledMMAINS4_8MMA_AtomIJNS4_4SM904GMMA27MMA_64x128x32_S32S8S8_SS_TNEEEENS4_6LayoutISC_NS5_IJNSA_ILi0EEESR_SR_EEEEENS5_IJNS4_10UnderscoreESU_SU_EEEEENS4_13SM90_TMA_LOADENS4_14ComposedLayoutINS4_7SwizzleILi1ELi4ELi3EEENS4_18smem_ptr_flag_bitsILi8EEENSQ_INS5_IJNSA_ILi8EEESH_EEENS5_IJSH_SB_EEEEEEEvNS4_8identityESX_S17_vS18_EENS_8epilogue10collective6detail29Sm90TmaWarpSpecializedAdapterINS1B_15DefaultEpilogueIaSJ_SJ_NS1A_6thread17LinearCombinationIaLi1EiiLNS1F_9ScaleType4KindE0ELNS_15FloatRoundStyleE2EaEENS1_15EpilogueDefaultEEEEEvvEEEEvNT_6ParamsE --------------------------
	.section	.nv.info._ZN7cutlass13device_kernelINS_4gemm6kernel13GemmUniversalIN4cute5tupleIJiiiiEEENS1_10collective13CollectiveMmaINS1_34MainloopSm90TmaGmmaWarpSpecializedILi37ENS5_IJNS4_1CILi1EEESB_SB_EEENS1_32KernelTmaWarpSpecializedPingpongEEENS5_IJNSA_ILi64EEENSA_ILi128EEENSA_ILi32EEEEEEaNS5_IJlSB_lEEEaSJ_NS4_8TiledMMAINS4_8MMA_AtomIJNS4_4SM904GMMA27MMA_64x128x32_S32S8S8_SS_TNEEEENS4_6LayoutISC_NS5_IJNSA_ILi0EEESR_SR_EEEEENS5_IJNS4_10UnderscoreESU_SU_EEEEENS4_13SM90_TMA_LOADENS4_14ComposedLayoutINS4_7SwizzleILi1ELi4ELi3EEENS4_18smem_ptr_flag_bitsILi8EEENSQ_INS5_IJNSA_ILi8EEESH_EEENS5_IJSH_SB_EEEEEEEvNS4_8identityESX_S17_vS18_EENS_8epilogue10collective6detail29Sm90TmaWarpSpecializedAdapterINS1B_15DefaultEpilogueIaSJ_SJ_NS1A_6thread17LinearCombinationIaLi1EiiLNS1F_9ScaleType4KindE0ELNS_15FloatRoundStyleE2EaEENS1_15EpilogueDefaultEEEEEvvEEEEvNT_6ParamsE,"",@"SHT_CUDA_INFO"
	.sectionflags	@""
	.align	4


	//----- nvinfo : EIATTR_CUDA_API_VERSION
	.align		4
        /*0000*/ 	.byte	0x04, 0x37
        /*0002*/ 	.short	(.L_21 - .L_20)
.L_20:
        /*0004*/ 	.word	0x00000082


	//----- nvinfo : EIATTR_KPARAM_INFO
	.align		4
.L_21:
        /*0008*/ 	.byte	0x04, 0x17
        /*000a*/ 	.short	(.L_23 - .L_22)
.L_22:
        /*000c*/ 	.word	0x00000000
        /*0010*/ 	.short	0x0000
        /*0012*/ 	.short	0x0070
        /*0014*/ 	.byte	0x00, 0xf0, 0x01, 0x10


	//----- nvinfo : EIATTR_SPARSE_MMA_MASK
	.align		4
.L_23:
        /*0018*/ 	.byte	0x03, 0x50
        /*001a*/ 	.short	0x0000


	//----- nvinfo : EIATTR_MAXREG_COUNT
	.align		4
        /*001c*/ 	.byte	0x03, 0x1b
        /*001e*/ 	.short	0x00a8


	//----- nvinfo : EIATTR_NUM_BARRIERS
	.align		4
        /*0020*/ 	.byte	0x02, 0x4c
        /*0022*/ 	.byte	0x01
	.zero		1


	//----- nvinfo : EIATTR_EXTERNS
	.align		4
        /*0024*/ 	.byte	0x04, 0x0f
        /*0026*/ 	.short	(.L_25 - .L_24)


	//   ....[0]....
	.align		4
.L_24:
        /*0028*/ 	.word	index@(__assertfail)


	//----- nvinfo : EIATTR_ANNOTATIONS
	.align		4
.L_25:
        /*002c*/ 	.byte	0x04, 0x55
        /*002e*/ 	.short	(.L_27 - .L_26)


	//   ....[0]....
.L_26:
        /*0030*/ 	.word	0x00000001
        /*0034*/ 	.byte	0x20, 0x0f, 0x00, 0x00, 0x01, 0x00, 0x00, 0x00, 0x60, 0x16, 0x00, 0x00, 0x01, 0x00, 0x00, 0x00
        /*0044*/ 	.byte	0x40, 0x55, 0x00, 0x00, 0x01, 0x00, 0x00, 0x00, 0xe0, 0x60, 0x00, 0x00


	//----- nvinfo : EIATTR_MERCURY_ISA_VERSION
	.align		4
.L_27:
        /*0050*/ 	.byte	0x03, 0x5f
        /*0052*/ 	.short	0x0101


	//----- nvinfo : EIATTR_INT_WARP_WIDE_INSTR_OFFSETS
	.align		4
        /*0054*/ 	.byte	0x04, 0x31
        /*0056*/ 	.short	(.L_29 - .L_28)


	//   ....[0]....
.L_28:
        /*0058*/ 	.word	0x00000880


	//   ....[1]....
        /*005c*/ 	.word	0x000008a0


	//   ....[2]....
        /*0060*/ 	.word	0x00000920


	//   ....[3]....
        /*0064*/ 	.word	0x00000930


	//   ....[4]....
        /*0068*/ 	.word	0x00000940


	//   ....[5]....
        /*006c*/ 	.word	0x00000960


	//   ....[6]....
        /*0070*/ 	.word	0x000009b0


	//   ....[7]....
        /*0074*/ 	.word	0x000009d0


	//----- nvinfo : EIATTR_COOP_GROUP_MASK_REGIDS
	.align		4
.L_29:
        /*0078*/ 	.byte	0x04, 0x29
        /*007a*/ 	.short	(.L_31 - .L_30)


	//   ....[0]....
.L_30:
        /*007c*/ 	.word	0xffffffff


	//   ....[1]....
        /*0080*/ 	.word	0xffffffff


	//   ....[2]....
        /*0084*/ 	.word	0xffffffff


	//   ....[3]....
        /*0088*/ 	.word	0xffffffff


	//   ....[4]....
        /*008c*/ 	.word	0xffffffff


	//   ....[5]....
        /*0090*/ 	.word	0xffffffff


	//----- nvinfo : EIATTR_COOP_GROUP_INSTR_OFFSETS
	.align		4
.L_31:
        /*0094*/ 	.byte	0x04, 0x28
        /*0096*/ 	.short	(.L_33 - .L_32)


	//   ....[0]....
.L_32:
        /*0098*/ 	.word	0x00000070


	//   ....[1]....
        /*009c*/ 	.word	0x00000080


	//   ....[2]....
        /*00a0*/ 	.word	0x00000140


	//   ....[3]....
        /*00a4*/ 	.word	0x00000720


	//   ....[4]....
        /*00a8*/ 	.word	0x00000760


	//   ....[5]....
        /*00ac*/ 	.word	0x000007a0


	//----- nvinfo : EIATTR_REG_RECONFIG
	.align		4
.L_33:
        /*00b0*/ 	.byte	0x01, 0x54
	.zero		2


	//----- nvinfo : EIATTR_SYSCALL_OFFSETS
	.align		4
        /*00b4*/ 	.byte	0x04, 0x46
        /*00b6*/ 	.short	(.L_35 - .L_34)


	//   ....[0]....
.L_34:
        /*00b8*/ 	.word	0x00001b00


	//----- nvinfo : EIATTR_MBARRIER_INSTR_OFFSETS
	.align		4
.L_35:
        /*00bc*/ 	.byte	0x04, 0x39
        /*00be*/ 	.short	(.L_37 - .L_36)


	//   ....[0]....
.L_36:
        /*00c0*/ 	.word	0x00000260
        /*00c4*/ 	.word	0x000000ff
        /*00c8*/ 	.word	0x00000000
        /*00cc*/ 	.short	0x0100
        /*00ce*/ 	.byte	0x08
	.zero		1


	//   ....[1]....
        /*00d0*/ 	.word	0x00000270
        /*00d4*/ 	.word	0x000000ff
        /*00d8*/ 	.word	0x00000128
        /*00dc*/ 	.short	0x0100
        /*00de*/ 	.byte	0x08
	.zero		1


	//   ....[2]....
        /*00e0*/ 	.word	0x00000280
        /*00e4*/ 	.word	0x000000ff
        /*00e8*/ 	.word	0x00000008
        /*00ec*/ 	.short	0x0100
        /*00ee*/ 	.byte	0x08
	.zero		1


	//   ....[3]....
        /*00f0*/ 	.word	0x00000290
        /*00f4*/ 	.word	0x000000ff
        /*00f8*/ 	.word	0x00000130
        /*00fc*/ 	.short	0x0100
        /*00fe*/ 	.byte	0x08
	.zero		1


	//   ....[4]....
        /*0100*/ 	.word	0x000002a0
        /*0104*/ 	.word	0x000000ff
        /*0108*/ 	.word	0x00000010
        /*010c*/ 	.short	0x0100
        /*010e*/ 	.byte	0x08
	.zero		1


	//   ....[5]....
        /*0110*/ 	.word	0x000002b0
        /*0114*/ 	.word	0x000000ff
        /*0118*/ 	.word	0x00000138
        /*011c*/ 	.short	0x0100
        /*011e*/ 	.byte	0x08
	.zero		1


	//   ....[6]....
        /*0120*/ 	.word	0x000002c0
        /*0124*/ 	.word	0x000000ff
        /*0128*/ 	.word	0x00000018
        /*012c*/ 	.short	0x0100
        /*012e*/ 	.byte	0x08
	.zero		1


	//   ....[7]....
        /*0130*/ 	.word	0x000002d0
        /*0134*/ 	.word	0x000000ff
        /*0138*/ 	.word	0x00000140
        /*013c*/ 	.short	0x0100
        /*013e*/ 	.byte	0x08
	.zero		1


	//   ....[8]....
        /*0140*/ 	.word	0x000002e0
        /*0144*/ 	.word	0x000000ff
        /*0148*/ 	.word	0x00000020
        /*014c*/ 	.short	0x0100
        /*014e*/ 	.byte	0x08
	.zero		1


	//   ....[9]....
        /*0150*/ 	.word	0x000002f0
        /*0154*/ 	.word	0x000000ff
        /*0158*/ 	.word	0x00000148
        /*015c*/ 	.short	0x0100
        /*015e*/ 	.byte	0x08
	.zero		1


	//   ....[10]....
        /*0160*/ 	.word	0x00000300
        /*0164*/ 	.word	0x000000ff
        /*0168*/ 	.word	0x00000028
        /*016c*/ 	.short	0x0100
        /*016e*/ 	.byte	0x08
	.zero		1


	//   ....[11]....
        /*0170*/ 	.word	0x00000310
        /*0174*/ 	.word	0x000000ff
        /*0178*/ 	.word	0x00000150
        /*017c*/ 	.short	0x0100
        /*017e*/ 	.byte	0x08
	.zero		1


	//   ....[12]....
        /*0180*/ 	.word	0x00000320
        /*0184*/ 	.word	0x000000ff
        /*0188*/ 	.word	0x00000030
        /*018c*/ 	.short	0x0100
        /*018e*/ 	.byte	0x08
	.zero		1


	//   ....[13]....
        /*0190*/ 	.word	0x00000330
        /*0194*/ 	.word	0x000000ff
        /*0198*/ 	.word	0x00000158
        /*019c*/ 	.short	0x0100
        /*019e*/ 	.byte	0x08
	.zero		1


	//   ....[14]....
        /*01a0*/ 	.word	0x00000340
        /*01a4*/ 	.word	0x000000ff
        /*01a8*/ 	.word	0x00000038
        /*01ac*/ 	.short	0x0100
        /*01ae*/ 	.byte	0x08
	.zero		1


	//   ....[15]....
        /*01b0*/ 	.word	0x00000350
        /*01b4*/ 	.word	0x000000ff
        /*01b8*/ 	.word	0x00000160
        /*01bc*/ 	.short	0x0100
        /*01be*/ 	.byte	0x08
	.zero		1


	//   ....[16]....
        /*01c0*/ 	.word	0x00000360
        /*01c4*/ 	.word	0x000000ff
        /*01c8*/ 	.word	0x00000040
        /*01cc*/ 	.short	0x0100
        /*01ce*/ 	.byte	0x08
	.zero		1


	//   ....[17]....
        /*01d0*/ 	.word	0x00000370
        /*01d4*/ 	.word	0x000000ff
        /*01d8*/ 	.word	0x00000168
        /*01dc*/ 	.short	0x0100
        /*01de*/ 	.byte	0x08
	.zero		1


	//   ....[18]....
        /*01e0*/ 	.word	0x00000380
        /*01e4*/ 	.word	0x000000ff
        /*01e8*/ 	.word	0x00000048
        /*01ec*/ 	.short	0x0100
        /*01ee*/ 	.byte	0x08
	.zero		1


	//   ....[19]....
        /*01f0*/ 	.word	0x00000390
        /*01f4*/ 	.word	0x000000ff
        /*01f8*/ 	.word	0x00000170
        /*01fc*/ 	.short	0x0100
        /*01fe*/ 	.byte	0x08
	.zero		1


	//   ....[20]....
        /*0200*/ 	.word	0x000003a0
        /*0204*/ 	.word	0x000000ff
        /*0208*/ 	.word	0x00000050
        /*020c*/ 	.short	0x0100
        /*020e*/ 	.byte	0x08
	.zero		1


	//   ....[21]....
        /*0210*/ 	.word	0x000003b0
        /*0214*/ 	.word	0x000000ff
        /*0218*/ 	.word	0x00000178
        /*021c*/ 	.short	0x0100
        /*021e*/ 	.byte	0x08
	.zero		1


	//   ....[22]....
        /*0220*/ 	.word	0x000003c0
        /*0224*/ 	.word	0x000000ff
        /*0228*/ 	.word	0x00000058
        /*022c*/ 	.short	0x0100
        /*022e*/ 	.byte	0x08
	.zero		1


	//   ....[23]....
        /*0230*/ 	.word	0x000003d0
        /*0234*/ 	.word	0x000000ff
        /*0238*/ 	.word	0x00000180
        /*023c*/ 	.short	0x0100
        /*023e*/ 	.byte	0x08
	.zero		1


	//   ....[24]....
        /*0240*/ 	.word	0x000003e0
        /*0244*/ 	.word	0x000000ff
        /*0248*/ 	.word	0x00000060
        /*024c*/ 	.short	0x0100
        /*024e*/ 	.byte	0x08
	.zero		1


	//   ....[25]....
        /*0250*/ 	.word	0x000003f0
        /*0254*/ 	.word	0x000000ff
        /*0258*/ 	.word	0x00000188
        /*025c*/ 	.short	0x0100
        /*025e*/ 	.byte	0x08
	.zero		1


	//   ....[26]....
        /*0260*/ 	.word	0x00000400
        /*0264*/ 	.word	0x000000ff
        /*0268*/ 	.word	0x00000068
        /*026c*/ 	.short	0x0100
        /*026e*/ 	.byte	0x08
	.zero		1


	//   ....[27]....
        /*0270*/ 	.word	0x00000410
        /*0274*/ 	.word	0x000000ff
        /*0278*/ 	.word	0x00000190
        /*027c*/ 	.short	0x0100
        /*027e*/ 	.byte	0x08
	.zero		1


	//   ....[28]....
        /*0280*/ 	.word	0x00000420
        /*0284*/ 	.word	0x000000ff
        /*0288*/ 	.word	0x00000070
        /*028c*/ 	.short	0x0100
        /*028e*/ 	.byte	0x08
	.zero		1


	//   ....[29]....
        /*0290*/ 	.word	0x00000430
        /*0294*/ 	.word	0x000000ff
        /*0298*/ 	.word	0x00000198
        /*029c*/ 	.short	0x0100
        /*029e*/ 	.byte	0x08
	.zero		1


	//   ....[30]....
        /*02a0*/ 	.word	0x00000440
        /*02a4*/ 	.word	0x000000ff
        /*02a8*/ 	.word	0x00000078
        /*02ac*/ 	.short	0x0100
        /*02ae*/ 	.byte	0x08
	.zero		1


	//   ....[31]....
        /*02b0*/ 	.word	0x00000450
        /*02b4*/ 	.word	0x000000ff
        /*02b8*/ 	.word	0x000001a0
        /*02bc*/ 	.short	0x0100
        /*02be*/ 	.byte	0x08
	.zero		1


	//   ....[32]....
        /*02c0*/ 	.word	0x00000460
        /*02c4*/ 	.word	0x000000ff
        /*02c8*/ 	.word	0x00000080
        /*02cc*/ 	.short	0x0100
        /*02ce*/ 	.byte	0x08
	.zero		1


	//   ....[33]....
        /*02d0*/ 	.word	0x00000470
        /*02d4*/ 	.word	0x000000ff
        /*02d8*/ 	.word	0x000001a8
        /*02dc*/ 	.short	0x0100
        /*02de*/ 	.byte	0x08
	.zero		1


	//   ....[34]....
        /*02e0*/ 	.word	0x00000480
        /*02e4*/ 	.word	0x000000ff
        /*02e8*/ 	.word	0x00000088
        /*02ec*/ 	.short	0x0100
        /*02ee*/ 	.byte	0x08
	.zero		1


	//   ....[35]....
        /*02f0*/ 	.word	0x00000490
        /*02f4*/ 	.word	0x000000ff
        /*02f8*/ 	.word	0x000001b0
        /*02fc*/ 	.short	0x0100
        /*02fe*/ 	.byte	0x08
	.zero		1


	//   ....[36]....
        /*0300*/ 	.word	0x000004a0
        /*0304*/ 	.word	0x000000ff
        /*0308*/ 	.word	0x00000090
        /*030c*/ 	.short	0x0100
        /*030e*/ 	.byte	0x08
	.zero		1


	//   ....[37]....
        /*0310*/ 	.word	0x000004b0
        /*0314*/ 	.word	0x000000ff
        /*0318*/ 	.word	0x000001b8
        /*031c*/ 	.short	0x0100
        /*031e*/ 	.byte	0x08
	.zero		1


	//   ....[38]....
        /*0320*/ 	.word	0x000004c0
        /*0324*/ 	.word	0x000000ff
        /*0328*/ 	.word	0x00000098
        /*032c*/ 	.short	0x0100
        /*032e*/ 	.byte	0x08
	.zero		1


	//   ....[39]....
        /*0330*/ 	.word	0x000004d0
        /*0334*/ 	.word	0x000000ff
        /*0338*/ 	.word	0x000001c0
        /*033c*/ 	.short	0x0100
        /*033e*/ 	.byte	0x08
	.zero		1


	//   ....[40]....
        /*0340*/ 	.word	0x000004e0
        /*0344*/ 	.word	0x000000ff
        /*0348*/ 	.word	0x000000a0
        /*034c*/ 	.short	0x0100
        /*034e*/ 	.byte	0x08
	.zero		1


	//   ....[41]....
        /*0350*/ 	.word	0x000004f0
        /*0354*/ 	.word	0x000000ff
        /*0358*/ 	.word	0x000001c8
        /*035c*/ 	.short	0x0100
        /*035e*/ 	.byte	0x08
	.zero		1


	//   ....[42]....
        /*0360*/ 	.word	0x00000500
        /*0364*/ 	.word	0x000000ff
        /*0368*/ 	.word	0x000000a8
        /*036c*/ 	.short	0x0100
        /*036e*/ 	.byte	0x08
	.zero		1


	//   ....[43]....
        /*0370*/ 	.word	0x00000510
        /*0374*/ 	.word	0x000000ff
        /*0378*/ 	.word	0x000001d0
        /*037c*/ 	.short	0x0100
        /*037e*/ 	.byte	0x08
	.zero		1


	//   ....[44]....
        /*0380*/ 	.word	0x00000520
        /*0384*/ 	.word	0x000000ff
        /*0388*/ 	.word	0x000000b0
        /*038c*/ 	.short	0x0100
        /*038e*/ 	.byte	0x08
	.zero		1


	//   ....[45]....
        /*0390*/ 	.word	0x00000530
        /*0394*/ 	.word	0x000000ff
        /*0398*/ 	.word	0x000001d8
        /*039c*/ 	.short	0x0100
        /*039e*/ 	.byte	0x08
	.zero		1


	//   ....[46]....
        /*03a0*/ 	.word	0x00000540
        /*03a4*/ 	.word	0x000000ff
        /*03a8*/ 	.word	0x000000b8
        /*03ac*/ 	.short	0x0100
        /*03ae*/ 	.byte	0x08
	.zero		1


	//   ....[47]....
        /*03b0*/ 	.word	0x00000550
        /*03b4*/ 	.word	0x000000ff
        /*03b8*/ 	.word	0x000001e0
        /*03bc*/ 	.short	0x0100
        /*03be*/ 	.byte	0x08
	.zero		1


	//   ....[48]....
        /*03c0*/ 	.word	0x00000560
        /*03c4*/ 	.word	0x000000ff
        /*03c8*/ 	.word	0x000000c0
        /*03cc*/ 	.short	0x0100
        /*03ce*/ 	.byte	0x08
	.zero		1


	//   ....[49]....
        /*03d0*/ 	.word	0x00000570
        /*03d4*/ 	.word	0x000000ff
        /*03d8*/ 	.word	0x000001e8
        /*03dc*/ 	.short	0x0100
        /*03de*/ 	.byte	0x08
	.zero		1


	//   ....[50]....
        /*03e0*/ 	.word	0x00000580
        /*03e4*/ 	.word	0x000000ff
        /*03e8*/ 	.word	0x000000c8
        /*03ec*/ 	.short	0x0100
        /*03ee*/ 	.byte	0x08
	.zero		1


	//   ....[51]....
        /*03f0*/ 	.word	0x00000590
        /*03f4*/ 	.word	0x000000ff
        /*03f8*/ 	.word	0x000001f0
        /*03fc*/ 	.short	0x0100
        /*03fe*/ 	.byte	0x08
	.zero		1


	//   ....[52]....
        /*0400*/ 	.word	0x000005a0
        /*0404*/ 	.word	0x000000ff
        /*0408*/ 	.word	0x000000d0
        /*040c*/ 	.short	0x0100
        /*040e*/ 	.byte	0x08
	.zero		1


	//   ....[53]....
        /*0410*/ 	.word	0x000005b0
        /*0414*/ 	.word	0x000000ff
        /*0418*/ 	.word	0x000001f8
        /*041c*/ 	.short	0x0100
        /*041e*/ 	.byte	0x08
	.zero		1


	//   ....[54]....
        /*0420*/ 	.word	0x000005c0
        /*0424*/ 	.word	0x000000ff
        /*0428*/ 	.word	0x000000d8
        /*042c*/ 	.short	0x0100
        /*042e*/ 	.byte	0x08
	.zero		1


	//   ....[55]....
        /*0430*/ 	.word	0x000005d0
        /*0434*/ 	.word	0x000000ff
        /*0438*/ 	.word	0x00000200
        /*043c*/ 	.short	0x0100
        /*043e*/ 	.byte	0x08
	.zero		1


	//   ....[56]....
        /*0440*/ 	.word	0x000005e0
        /*0444*/ 	.word	0x000000ff
        /*0448*/ 	.word	0x000000e0
        /*044c*/ 	.short	0x0100
        /*044e*/ 	.byte	0x08
	.zero		1


	//   ....[57]....
        /*0450*/ 	.word	0x000005f0
        /*0454*/ 	.word	0x000000ff
        /*0458*/ 	.word	0x00000208
        /*045c*/ 	.short	0x0100
        /*045e*/ 	.byte	0x08
	.zero		1


	//   ....[58]....
        /*0460*/ 	.word	0x00000600
        /*0464*/ 	.word	0x000000ff
        /*0468*/ 	.word	0x000000e8
        /*046c*/ 	.short	0x0100
        /*046e*/ 	.byte	0x08
	.zero		1


	//   ....[59]....
        /*0470*/ 	.word	0x00000610
        /*0474*/ 	.word	0x000000ff
        /*0478*/ 	.word	0x00000210
        /*047c*/ 	.short	0x0100
        /*047e*/ 	.byte	0x08
	.zero		1


	//   ....[60]....
        /*0480*/ 	.word	0x00000620
        /*0484*/ 	.word	0x000000ff
        /*0488*/ 	.word	0x000000f0
        /*048c*/ 	.short	0x0100
        /*048e*/ 	.byte	0x08
	.zero		1


	//   ....[61]....
        /*0490*/ 	.word	0x00000630
        /*0494*/ 	.word	0x000000ff
        /*0498*/ 	.word	0x00000218
        /*049c*/ 	.short	0x0100
        /*049e*/ 	.byte	0x08
	.zero		1


	//   ....[62]....
        /*04a0*/ 	.word	0x00000640
        /*04a4*/ 	.word	0x000000ff
        /*04a8*/ 	.word	0x000000f8
        /*04ac*/ 	.short	0x0100
        /*04ae*/ 	.byte	0x08
	.zero		1


	//   ....[63]....
        /*04b0*/ 	.word	0x00000650
        /*04b4*/ 	.word	0x000000ff
        /*04b8*/ 	.word	0x00000220
        /*04bc*/ 	.short	0x0100
        /*04be*/ 	.byte	0x08
	.zero		1


	//   ....[64]....
        /*04c0*/ 	.word	0x00000660
        /*04c4*/ 	.word	0x000000ff
        /*04c8*/ 	.word	0x00000100
        /*04cc*/ 	.short	0x0100
        /*04ce*/ 	.byte	0x08
	.zero		1


	//   ....[65]....
        /*04d0*/ 	.word	0x00000670
        /*04d4*/ 	.word	0x000000ff
        /*04d8*/ 	.word	0x00000228
        /*04dc*/ 	.short	0x0100
        /*04de*/ 	.byte	0x08
	.zero		1


	//   ....[66]....
        /*04e0*/ 	.word	0x00000680
        /*04e4*/ 	.word	0x000000ff
        /*04e8*/ 	.word	0x00000108
        /*04ec*/ 	.short	0x0100
        /*04ee*/ 	.byte	0x08
	.zero		1


	//   ....[67]....
        /*04f0*/ 	.word	0x00000690
        /*04f4*/ 	.word	0x000000ff
        /*04f8*/ 	.word	0x00000230
        /*04fc*/ 	.short	0x0100
        /*04fe*/ 	.byte	0x08
	.zero		1


	//   ....[68]....
        /*0500*/ 	.word	0x000006a0
        /*0504*/ 	.word	0x000000ff
        /*0508*/ 	.word	0x00000110
        /*050c*/ 	.short	0x0100
        /*050e*/ 	.byte	0x08
	.zero		1


	//   ....[69]....
        /*0510*/ 	.word	0x000006b0
        /*0514*/ 	.word	0x000000ff
        /*0518*/ 	.word	0x00000238
        /*051c*/ 	.short	0x0100
        /*051e*/ 	.byte	0x08
	.zero		1


	//   ....[70]....
        /*0520*/ 	.word	0x000006c0
        /*0524*/ 	.word	0x000000ff
        /*0528*/ 	.word	0x00000118
        /*052c*/ 	.short	0x0100
        /*052e*/ 	.byte	0x08
	.zero		1


	//   ....[71]....
        /*0530*/ 	.word	0x000006d0
        /*0534*/ 	.word	0x000000ff
        /*0538*/ 	.word	0x00000240
        /*053c*/ 	.short	0x0100
        /*053e*/ 	.byte	0x08
	.zero		1


	//   ....[72]....
        /*0540*/ 	.word	0x000006e0
        /*0544*/ 	.word	0x000000ff
        /*0548*/ 	.word	0x00000120
        /*054c*/ 	.short	0x0100
        /*054e*/ 	.byte	0x08
	.zero		1


	//   ....[73]....
        /*0550*/ 	.word	0x000006f0
        /*0554*/ 	.word	0x000000ff
        /*0558*/ 	.word	0x00000248
        /*055c*/ 	.short	0x0100
        /*055e*/ 	.byte	0x08
	.zero		1


	//   ....[74]....
        /*0560*/ 	.word	0x00000a10
        /*0564*/ 	.word	0x000000ff
        /*0568*/ 	.word	0x00000280
        /*056c*/ 	.short	0x0100
        /*056e*/ 	.byte	0x08
	.zero		1


	//   ....[75]....
        /*0570*/ 	.word	0x00000a80
        /*0574*/ 	.word	0x000000ff
        /*0578*/ 	.word	0x00000288
        /*057c*/ 	.short	0x0100
        /*057e*/ 	.byte	0x08
	.zero		1


	//   ....[76]....
        /*0580*/ 	.word	0x00000aa0
        /*0584*/ 	.word	0x000000ff
        /*0588*/ 	.word	0x00000260
        /*058c*/ 	.short	0x0100
        /*058e*/ 	.byte	0x09
	.zero		1


	//   ....[77]....
        /*0590*/ 	.word	0x00000ab0
        /*0594*/ 	.word	0x000000ff
        /*0598*/ 	.word	0x00000268
        /*059c*/ 	.short	0x0100
        /*059e*/ 	.byte	0x09
	.zero		1


	//   ....[78]....
        /*05a0*/ 	.word	0x00000ac0
        /*05a4*/ 	.word	0x000000ff
        /*05a8*/ 	.word	0x00000270
        /*05ac*/ 	.short	0x0100
        /*05ae*/ 	.byte	0x09
	.zero		1


	//   ....[79]....
        /*05b0*/ 	.word	0x00000ad0
        /*05b4*/ 	.word	0x000000ff
        /*05b8*/ 	.word	0x00000278
        /*05bc*/ 	.short	0x0100
        /*05be*/ 	.byte	0x09
	.zero		1


	//   ....[80]....
        /*05c0*/ 	.word	0x000019c0
        /*05c4*/ 	.word	0x000000ff
        /*05c8*/ 	.word	0xfffffff8
        /*05cc*/ 	.short	0x010a
        /*05ce*/ 	.byte	0x2b
	.zero		1


	//   ....[81]....
        /*05d0*/ 	.word	0x00001b90
        /*05d4*/ 	.word	0x00000003
        /*05d8*/ 	.word	0x00000000
        /*05dc*/ 	.short	0x010a
        /*05de*/ 	.byte	0x3f
	.zero		1


	//   ....[82]....
        /*05e0*/ 	.word	0x00001bd0
        /*05e4*/ 	.word	0x00000003
        /*05e8*/ 	.word	0x00000000
        /*05ec*/ 	.short	0x010a
        /*05ee*/ 	.byte	0x3f
	.zero		1


	//   ....[83]....
        /*05f0*/ 	.word	0x00001d60
        /*05f4*/ 	.word	0x000000ff
        /*05f8*/ 	.word	0x00000000
        /*05fc*/ 	.short	0x010a
        /*05fe*/ 	.byte	0x04
	.zero		1


	//   ....[84]....
        /*0600*/ 	.word	0x00001da0
        /*0604*/ 	.word	0x000000ff
        /*0608*/ 	.word	0x00000000
        /*060c*/ 	.short	0x010a
        /*060e*/ 	.byte	0x04
	.zero		1


	//   ....[85]....
        /*0610*/ 	.word	0x00001e90
        /*0614*/ 	.word	0x000000ff
        /*0618*/ 	.word	0x00000000
        /*061c*/ 	.short	0x0101
        /*061e*/ 	.byte	0x04
	.zero		1


	//   ....[86]....
        /*0620*/ 	.word	0x00001f90
        /*0624*/ 	.word	0x00000003
        /*0628*/ 	.word	0x00000000
        /*062c*/ 	.short	0x0101
        /*062e*/ 	.byte	0x2f
	.zero		1


	//   ....[87]....
        /*0630*/ 	.word	0x00002080
        /*0634*/ 	.word	0x000000ff
        /*0638*/ 	.word	0x00000000
        /*063c*/ 	.short	0x0101
        /*063e*/ 	.byte	0x04
	.zero		1


	//   ....[88]....
        /*0640*/ 	.word	0x000020f0
        /*0644*/ 	.word	0x000000ff
        /*0648*/ 	.word	0x00000008
        /*064c*/ 	.short	0x010a
        /*064e*/ 	.byte	0x2b
	.zero		1


	//   ....[89]....
        /*0650*/ 	.word	0x00005580
        /*0654*/ 	.word	0x00000000
        /*0658*/ 	.word	0x00000000
        /*065c*/ 	.short	0x0101
        /*065e*/ 	.byte	0x2f
	.zero		1


	//   ....[90]....
        /*0660*/ 	.word	0x00005e50
        /*0664*/ 	.word	0x0000000b
        /*0668*/ 	.word	0x00000128
        /*066c*/ 	.short	0x010a
        /*066e*/ 	.byte	0x3f
	.zero		1


	//   ....[91]....
        /*0670*/ 	.word	0x00006240
        /*0674*/ 	.word	0x00000006
        /*0678*/ 	.word	0x00000288
        /*067c*/ 	.short	0x0101
        /*067e*/ 	.byte	0x3f
	.zero		1


	//   ....[92]....
        /*0680*/ 	.word	0x00006950
        /*0684*/ 	.word	0x00000007
        /*0688*/ 	.word	0x00000000
        /*068c*/ 	.short	0x010a
        /*068e*/ 	.byte	0x3f
	.zero		1


	//   ....[93]....
        /*0690*/ 	.word	0x000069d0
        /*0694*/ 	.word	0x00000006
        /*0698*/ 	.word	0x00000000
        /*069c*/ 	.short	0x010a
        /*069e*/ 	.byte	0x3f
	.zero		1


	//   ....[94]....
        /*06a0*/ 	.word	0x00006a60
        /*06a4*/ 	.word	0x00000007
        /*06a8*/ 	.word	0x00000000
        /*06ac*/ 	.short	0x010a
        /*06ae*/ 	.byte	0x3f
	.zero		1


	//   ....[95]....
        /*06b0*/ 	.word	0x00006af0
        /*06b4*/ 	.word	0x00000006
        /*06b8*/ 	.word	0x00000000
        /*06bc*/ 	.short	0x010a
        /*06be*/ 	.byte	0x3f
	.zero		1


	//   ....[96]....
        /*06c0*/ 	.word	0x00006b80
        /*06c4*/ 	.word	0x00000007
        /*06c8*/ 	.word	0x00000000
        /*06cc*/ 	.short	0x010a
        /*06ce*/ 	.byte	0x3f
	.zero		1


	//   ....[97]....
        /*06d0*/ 	.word	0x00006c10
        /*06d4*/ 	.word	0x00000006
        /*06d8*/ 	.word	0x00000000
        /*06dc*/ 	.short	0x010a
        /*06de*/ 	.byte	0x3f
	.zero		1


	//   ....[98]....
        /*06e0*/ 	.word	0x00006ca0
        /*06e4*/ 	.word	0x00000007
        /*06e8*/ 	.word	0x00000000
        /*06ec*/ 	.short	0x010a
        /*06ee*/ 	.byte	0x3f
	.zero		1


	//   ....[99]....
        /*06f0*/ 	.word	0x00006d30
        /*06f4*/ 	.word	0x00000006
        /*06f8*/ 	.word	0x00000000
        /*06fc*/ 	.short	0x010a
        /*06fe*/ 	.byte	0x3f
	.zero		1


	//   ....[100]....
        /*0700*/ 	.word	0x00006dc0
        /*0704*/ 	.word	0x00000007
        /*0708*/ 	.word	0x00000000
        /*070c*/ 	.short	0x010a
        /*070e*/ 	.byte	0x3f
	.zero		1


	//   ....[101]....
        /*0710*/ 	.word	0x00006e50
        /*0714*/ 	.word	0x00000006
        /*0718*/ 	.word	0x00000000
        /*071c*/ 	.short	0x010a
        /*071e*/ 	.byte	0x3f
	.zero		1


	//   ....[102]....
        /*0720*/ 	.word	0x00006ee0
        /*0724*/ 	.word	0x00000007
        /*0728*/ 	.word	0x00000000
        /*072c*/ 	.short	0x010a
        /*072e*/ 	.byte	0x3f
	.zero		1


	//   ....[103]....
        /*0730*/ 	.word	0x00006f70
        /*0734*/ 	.word	0x00000006
        /*0738*/ 	.word	0x00000000
        /*073c*/ 	.short	0x010a
        /*073e*/ 	.byte	0x3f
	.zero		1


	//   ....[104]....
        /*0740*/ 	.word	0x00007000
        /*0744*/ 	.word	0x00000007
        /*0748*/ 	.word	0x00000000
        /*074c*/ 	.short	0x010a
        /*074e*/ 	.byte	0x3f
	.zero		1


	//   ....[105]....
        /*0750*/ 	.word	0x00007090
        /*0754*/ 	.word	0x00000006
        /*0758*/ 	.word	0x00000000
        /*075c*/ 	.short	0x010a
        /*075e*/ 	.byte	0x3f
	.zero		1


	//   ....[106]....
        /*0760*/ 	.word	0x00007120
        /*0764*/ 	.word	0x00000007
        /*0768*/ 	.word	0x00000000
        /*076c*/ 	.short	0x010a
        /*076e*/ 	.byte	0x3f
	.zero		1


	//   ....[107]....
        /*0770*/ 	.word	0x000071b0
        /*0774*/ 	.word	0x00000006
        /*0778*/ 	.word	0x00000000
        /*077c*/ 	.short	0x010a
        /*077e*/ 	.byte	0x3f
	.zero		1


	//   ....[108]....
        /*0780*/ 	.word	0x00007240
        /*0784*/ 	.word	0x00000007
        /*0788*/ 	.word	0x00000000
        /*078c*/ 	.short	0x010a
        /*078e*/ 	.byte	0x3f
	.zero		1


	//   ....[109]....
        /*0790*/ 	.word	0x000072d0
        /*0794*/ 	.word	0x00000006
        /*0798*/ 	.word	0x00000000
        /*079c*/ 	.short	0x010a
        /*079e*/ 	.byte	0x3f
	.zero		1


	//   ....[110]....
        /*07a0*/ 	.word	0x00007360
        /*07a4*/ 	.word	0x00000007
        /*07a8*/ 	.word	0x00000000
        /*07ac*/ 	.short	0x010a
        /*07ae*/ 	.byte	0x3f
	.zero		1


	//   ....[111]....
        /*07b0*/ 	.word	0x000073f0
        /*07b4*/ 	.word	0x00000006
        /*07b8*/ 	.word	0x00000000
        /*07bc*/ 	.short	0x010a
        /*07be*/ 	.byte	0x3f
	.zero		1


	//   ....[112]....
        /*07c0*/ 	.word	0x00007480
        /*07c4*/ 	.word	0x00000007
        /*07c8*/ 	.word	0x00000000
        /*07cc*/ 	.short	0x010a
        /*07ce*/ 	.byte	0x3f
	.zero		1


	//   ....[113]....
        /*07d0*/ 	.word	0x00007510
        /*07d4*/ 	.word	0x00000006
        /*07d8*/ 	.word	0x00000000
        /*07dc*/ 	.short	0x010a
        /*07de*/ 	.byte	0x3f
	.zero		1


	//   ....[114]....
        /*07e0*/ 	.word	0x000075a0
        /*07e4*/ 	.word	0x00000007
        /*07e8*/ 	.word	0x00000000
        /*07ec*/ 	.short	0x010a
        /*07ee*/ 	.byte	0x3f
	.zero		1


	//   ....[115]....
        /*07f0*/ 	.word	0x00007630
        /*07f4*/ 	.word	0x00000006
        /*07f8*/ 	.word	0x00000000
        /*07fc*/ 	.short	0x010a
        /*07fe*/ 	.byte	0x3f
	.zero		1


	//   ....[116]....
        /*0800*/ 	.word	0x000076c0
        /*0804*/ 	.word	0x00000007
        /*0808*/ 	.word	0x00000000
        /*080c*/ 	.short	0x010a
        /*080e*/ 	.byte	0x3f
	.zero		1


	//   ....[117]....
        /*0810*/ 	.word	0x00007750
        /*0814*/ 	.word	0x00000006
        /*0818*/ 	.word	0x00000000
        /*081c*/ 	.short	0x010a
        /*081e*/ 	.byte	0x3f
	.zero		1


	//   ....[118]....
        /*0820*/ 	.word	0x000077e0
        /*0824*/ 	.word	0x00000007
        /*0828*/ 	.word	0x00000000
        /*082c*/ 	.short	0x010a
        /*082e*/ 	.byte	0x3f
	.zero		1


	//   ....[119]....
        /*0830*/ 	.word	0x00007870
        /*0834*/ 	.word	0x00000006
        /*0838*/ 	.word	0x00000000
        /*083c*/ 	.short	0x010a
        /*083e*/ 	.byte	0x3f
	.zero		1


	//   ....[120]....
        /*0840*/ 	.word	0x00007900
        /*0844*/ 	.word	0x00000007
        /*0848*/ 	.word	0x00000000
        /*084c*/ 	.short	0x010a
        /*084e*/ 	.byte	0x3f
	.zero		1


	//   ....[121]....
        /*0850*/ 	.word	0x00007990
        /*0854*/ 	.word	0x00000006
        /*0858*/ 	.word	0x00000000
        /*085c*/ 	.short	0x010a
        /*085e*/ 	.byte	0x3f
	.zero		1


	//   ....[122]....
        /*0860*/ 	.word	0x00007a20
        /*0864*/ 	.word	0x00000007
        /*0868*/ 	.word	0x00000000
        /*086c*/ 	.short	0x010a
        /*086e*/ 	.byte	0x3f
	.zero		1


	//   ....[123]....
        /*0870*/ 	.word	0x00007ab0
        /*0874*/ 	.word	0x00000006
        /*0878*/ 	.word	0x00000000
        /*087c*/ 	.short	0x010a
        /*087e*/ 	.byte	0x3f
	.zero		1


	//   ....[124]....
        /*0880*/ 	.word	0x00007b40
        /*0884*/ 	.word	0x00000007
        /*0888*/ 	.word	0x00000000
        /*088c*/ 	.short	0x010a
        /*088e*/ 	.byte	0x3f
	.zero		1


	//   ....[125]....
        /*0890*/ 	.word	0x00007bd0
        /*0894*/ 	.word	0x00000006
        /*0898*/ 	.word	0x00000000
        /*089c*/ 	.short	0x010a
        /*089e*/ 	.byte	0x3f
	.zero		1


	//   ....[126]....
        /*08a0*/ 	.word	0x00007c60
        /*08a4*/ 	.word	0x00000007
        /*08a8*/ 	.word	0x00000000
        /*08ac*/ 	.short	0x010a
        /*08ae*/ 	.byte	0x3f
	.zero		1


	//   ....[127]....
        /*08b0*/ 	.word	0x00007cf0
        /*08b4*/ 	.word	0x00000006
        /*08b8*/ 	.word	0x00000000
        /*08bc*/ 	.short	0x010a
        /*08be*/ 	.byte	0x3f
	.zero		1


	//   ....[128]....
        /*08c0*/ 	.word	0x00007d80
        /*08c4*/ 	.word	0x00000005
        /*08c8*/ 	.word	0x00000000
        /*08cc*/ 	.short	0x010a
        /*08ce*/ 	.byte	0x3f
	.zero		1


	//   ....[129]....
        /*08d0*/ 	.word	0x00007df0
        /*08d4*/ 	.word	0x00000003
        /*08d8*/ 	.word	0xfffffff8
        /*08dc*/ 	.short	0x010a
        /*08de*/ 	.byte	0x3f
	.zero		1


	//   ....[130]....
        /*08e0*/ 	.word	0x00007e40
        /*08e4*/ 	.word	0x00000003
        /*08e8*/ 	.word	0x00000000
        /*08ec*/ 	.short	0x010a
        /*08ee*/ 	.byte	0x3f
	.zero		1


	//   ....[131]....
        /*08f0*/ 	.word	0x00007ea0
        /*08f4*/ 	.word	0x00000004
        /*08f8*/ 	.word	0x00000000
        /*08fc*/ 	.short	0x010a
        /*08fe*/ 	.byte	0x3f
	.zero		1


	//   ....[132]....
        /*0900*/ 	.word	0x00007f00
        /*0904*/ 	.word	0x00000003
        /*0908*/ 	.word	0x00000008
        /*090c*/ 	.short	0x010a
        /*090e*/ 	.byte	0x3f
	.zero		1


	//   ....[133]....
        /*0910*/ 	.word	0x00007fd0
        /*0914*/ 	.word	0x0000000b
        /*0918*/ 	.word	0x00000128
        /*091c*/ 	.short	0x010a
        /*091e*/ 	.byte	0x3f
	.zero		1


	//   ....[134]....
        /*0920*/ 	.word	0x000080a0
        /*0924*/ 	.word	0x00000007
        /*0928*/ 	.word	0x00000000
        /*092c*/ 	.short	0x010a
        /*092e*/ 	.byte	0x3f
	.zero		1


	//   ....[135]....
        /*0930*/ 	.word	0x000080f0
        /*0934*/ 	.word	0x00000006
        /*0938*/ 	.word	0x00000000
        /*093c*/ 	.short	0x010a
        /*093e*/ 	.byte	0x3f
	.zero		1


	//   ....[136]....
        /*0940*/ 	.word	0x00008140
        /*0944*/ 	.word	0x00000007
        /*0948*/ 	.word	0x00000000
        /*094c*/ 	.short	0x010a
        /*094e*/ 	.byte	0x3f
	.zero		1


	//   ....[137]....
        /*0950*/ 	.word	0x00008190
        /*0954*/ 	.word	0x00000006
        /*0958*/ 	.word	0x00000000
        /*095c*/ 	.short	0x010a
        /*095e*/ 	.byte	0x3f
	.zero		1


	//   ....[138]....
        /*0960*/ 	.word	0x000081e0
        /*0964*/ 	.word	0x00000007
        /*0968*/ 	.word	0x00000000
        /*096c*/ 	.short	0x010a
        /*096e*/ 	.byte	0x3f
	.zero		1


	//   ....[139]....
        /*0970*/ 	.word	0x00008230
        /*0974*/ 	.word	0x00000006
        /*0978*/ 	.word	0x00000000
        /*097c*/ 	.short	0x010a
        /*097e*/ 	.byte	0x3f
	.zero		1


	//   ....[140]....
        /*0980*/ 	.word	0x00008280
        /*0984*/ 	.word	0x00000007
        /*0988*/ 	.word	0x00000000
        /*098c*/ 	.short	0x010a
        /*098e*/ 	.byte	0x3f
	.zero		1


	//   ....[141]....
        /*0990*/ 	.word	0x000082d0
        /*0994*/ 	.word	0x00000006
        /*0998*/ 	.word	0x00000000
        /*099c*/ 	.short	0x010a
        /*099e*/ 	.byte	0x3f
	.zero		1


	//   ....[142]....
        /*09a0*/ 	.word	0x00008320
        /*09a4*/ 	.word	0x00000007
        /*09a8*/ 	.word	0x00000000
        /*09ac*/ 	.short	0x010a
        /*09ae*/ 	.byte	0x3f
	.zero		1


	//   ....[143]....
        /*09b0*/ 	.word	0x00008370
        /*09b4*/ 	.word	0x00000006
        /*09b8*/ 	.word	0x00000000
        /*09bc*/ 	.short	0x010a
        /*09be*/ 	.byte	0x3f
	.zero		1


	//   ....[144]....
        /*09c0*/ 	.word	0x000083c0
        /*09c4*/ 	.word	0x00000007
        /*09c8*/ 	.word	0x00000000
        /*09cc*/ 	.short	0x010a
        /*09ce*/ 	.byte	0x3f
	.zero		1


	//   ....[145]....
        /*09d0*/ 	.word	0x00008410
        /*09d4*/ 	.word	0x00000006
        /*09d8*/ 	.word	0x00000000
        /*09dc*/ 	.short	0x010a
        /*09de*/ 	.byte	0x3f
	.zero		1


	//   ....[146]....
        /*09e0*/ 	.word	0x00008460
        /*09e4*/ 	.word	0x00000007
        /*09e8*/ 	.word	0x00000000
        /*09ec*/ 	.short	0x010a
        /*09ee*/ 	.byte	0x3f
	.zero		1


	//   ....[147]....
        /*09f0*/ 	.word	0x000084b0
        /*09f4*/ 	.word	0x00000006
        /*09f8*/ 	.word	0x00000000
        /*09fc*/ 	.short	0x010a
        /*09fe*/ 	.byte	0x3f
	.zero		1


	//   ....[148]....
        /*0a00*/ 	.word	0x00008500
        /*0a04*/ 	.word	0x00000007
        /*0a08*/ 	.word	0x00000000
        /*0a0c*/ 	.short	0x010a
        /*0a0e*/ 	.byte	0x3f
	.zero		1


	//   ....[149]....
        /*0a10*/ 	.word	0x00008550
        /*0a14*/ 	.word	0x00000006
        /*0a18*/ 	.word	0x00000000
        /*0a1c*/ 	.short	0x010a
        /*0a1e*/ 	.byte	0x3f
	.zero		1


	//   ....[150]....
        /*0a20*/ 	.word	0x000085a0
        /*0a24*/ 	.word	0x00000007
        /*0a28*/ 	.word	0x00000000
        /*0a2c*/ 	.short	0x010a
        /*0a2e*/ 	.byte	0x3f
	.zero		1


	//   ....[151]....
        /*0a30*/ 	.word	0x000085f0
        /*0a34*/ 	.word	0x00000006
        /*0a38*/ 	.word	0x00000000
        /*0a3c*/ 	.short	0x010a
        /*0a3e*/ 	.byte	0x3f
	.zero		1


	//   ....[152]....
        /*0a40*/ 	.word	0x00008640
        /*0a44*/ 	.word	0x00000007
        /*0a48*/ 	.word	0x00000000
        /*0a4c*/ 	.short	0x010a
        /*0a4e*/ 	.byte	0x3f
	.zero		1


	//   ....[153]....
        /*0a50*/ 	.word	0x00008690
        /*0a54*/ 	.word	0x00000006
        /*0a58*/ 	.word	0x00000000
        /*0a5c*/ 	.short	0x010a
        /*0a5e*/ 	.byte	0x3f
	.zero		1


	//   ....[154]....
        /*0a60*/ 	.word	0x000086e0
        /*0a64*/ 	.word	0x00000007
        /*0a68*/ 	.word	0x00000000
        /*0a6c*/ 	.short	0x010a
        /*0a6e*/ 	.byte	0x3f
	.zero		1


	//   ....[155]....
        /*0a70*/ 	.word	0x00008730
        /*0a74*/ 	.word	0x00000006
        /*0a78*/ 	.word	0x00000000
        /*0a7c*/ 	.short	0x010a
        /*0a7e*/ 	.byte	0x3f
	.zero		1


	//   ....[156]....
        /*0a80*/ 	.word	0x00008780
        /*0a84*/ 	.word	0x00000007
        /*0a88*/ 	.word	0x00000000
        /*0a8c*/ 	.short	0x010a
        /*0a8e*/ 	.byte	0x3f
	.zero		1


	//   ....[157]....
        /*0a90*/ 	.word	0x000087d0
        /*0a94*/ 	.word	0x00000006
        /*0a98*/ 	.word	0x00000000
        /*0a9c*/ 	.short	0x010a
        /*0a9e*/ 	.byte	0x3f
	.zero		1


	//   ....[158]....
        /*0aa0*/ 	.word	0x00008820
        /*0aa4*/ 	.word	0x00000007
        /*0aa8*/ 	.word	0x00000000
        /*0aac*/ 	.short	0x010a
        /*0aae*/ 	.byte	0x3f
	.zero		1


	//   ....[159]....
        /*0ab0*/ 	.word	0x00008870
        /*0ab4*/ 	.word	0x00000006
        /*0ab8*/ 	.word	0x00000000
        /*0abc*/ 	.short	0x010a
        /*0abe*/ 	.byte	0x3f
	.zero		1


	//   ....[160]....
        /*0ac0*/ 	.word	0x000088c0
        /*0ac4*/ 	.word	0x00000007
        /*0ac8*/ 	.word	0x00000000
        /*0acc*/ 	.short	0x010a
        /*0ace*/ 	.byte	0x3f
	.zero		1


	//   ....[161]....
        /*0ad0*/ 	.word	0x00008910
        /*0ad4*/ 	.word	0x00000006
        /*0ad8*/ 	.word	0x00000000
        /*0adc*/ 	.short	0x010a
        /*0ade*/ 	.byte	0x3f
	.zero		1


	//   ....[162]....
        /*0ae0*/ 	.word	0x00008960
        /*0ae4*/ 	.word	0x00000007
        /*0ae8*/ 	.word	0x00000000
        /*0aec*/ 	.short	0x010a
        /*0aee*/ 	.byte	0x3f
	.zero		1


	//   ....[163]....
        /*0af0*/ 	.word	0x000089b0
        /*0af4*/ 	.word	0x00000006
        /*0af8*/ 	.word	0x00000000
        /*0afc*/ 	.short	0x010a
        /*0afe*/ 	.byte	0x3f
	.zero		1


	//   ....[164]....
        /*0b00*/ 	.word	0x00008a00
        /*0b04*/ 	.word	0x00000007
        /*0b08*/ 	.word	0x00000000
        /*0b0c*/ 	.short	0x010a
        /*0b0e*/ 	.byte	0x3f
	.zero		1


	//   ....[165]....
        /*0b10*/ 	.word	0x00008a50
        /*0b14*/ 	.word	0x00000006
        /*0b18*/ 	.word	0x00000000
        /*0b1c*/ 	.short	0x010a
        /*0b1e*/ 	.byte	0x3f
	.zero		1


	//   ....[166]....
        /*0b20*/ 	.word	0x00008aa0
        /*0b24*/ 	.word	0x00000007
        /*0b28*/ 	.word	0x00000000
        /*0b2c*/ 	.short	0x010a
        /*0b2e*/ 	.byte	0x3f
	.zero		1


	//   ....[167]....
        /*0b30*/ 	.word	0x00008af0
        /*0b34*/ 	.word	0x00000006
        /*0b38*/ 	.word	0x00000000
        /*0b3c*/ 	.short	0x010a
        /*0b3e*/ 	.byte	0x3f
	.zero		1


	//   ....[168]....
        /*0b40*/ 	.word	0x00008b40
        /*0b44*/ 	.word	0x00000007
        /*0b48*/ 	.word	0x00000000
        /*0b4c*/ 	.short	0x010a
        /*0b4e*/ 	.byte	0x3f
	.zero		1


	//   ....[169]....
        /*0b50*/ 	.word	0x00008b90
        /*0b54*/ 	.word	0x00000006
        /*0b58*/ 	.word	0x00000000
        /*0b5c*/ 	.short	0x010a
        /*0b5e*/ 	.byte	0x3f
	.zero		1


	//----- nvinfo : EIATTR_NUM_MBARRIERS
	.align		4
.L_37:
        /*0b60*/ 	.byte	0x03, 0x38
        /*0b62*/ 	.short	0x0050


	//----- nvinfo : EIATTR_EXIT_INSTR_OFFSETS
	.align		4
        /*0b64*/ 	.byte	0x04, 0x1c
        /*0b66*/ 	.short	(.L_39 - .L_38)


	//   ....[0]....
.L_38:
        /*0b68*/ 	.word	0x000015f0


	//   ....[1]....
        /*0b6c*/ 	.word	0x00001650


	//   ....[2]....
        /*0b70*/ 	.word	0x00005b80


	//   ....[3]....
        /*0b74*/ 	.word	0x00005bb0


	//   ....[4]....
        /*0b78*/ 	.word	0x00007dd0


	//----- nvinfo : EIATTR_MAX_THREADS
	.align		4
.L_39:
        /*0b7c*/ 	.byte	0x04, 0x05
        /*0b7e*/ 	.short	(.L_41 - .L_40)
.L_40:
        /*0b80*/ 	.word	0x00000180
        /*0b84*/ 	.word	0x00000001
        /*0b88*/ 	.word	0x00000001


	//----- nvinfo : EIATTR_CRS_STACK_SIZE
	.align		4
.L_41:
        /*0b8c*/ 	.byte	0x04, 0x1e
        /*0b8e*/ 	.short	(.L_43 - .L_42)
.L_42:
        /*0b90*/ 	.word	0x00000000


	//----- nvinfo : EIATTR_CBANK_PARAM_SIZE
	.align		4
.L_43:
        /*0b94*/ 	.byte	0x03, 0x19
        /*0b96*/ 	.short	0x0470


	//----- nvinfo : EIATTR_PARAM_CBANK
	.align		4
        /*0b98*/ 	.byte	0x04, 0x0a
        /*0b9a*/ 	.short	(.L_45 - .L_44)
	.align		4
.L_44:
        /*0b9c*/ 	.word	index@(.nv.constant0._ZN7cutlass13device_kernelINS_4gemm6kernel13GemmUniversalIN4cute5tupleIJiiiiEEENS1_10collective13CollectiveMmaINS1_34MainloopSm90TmaGmmaWarpSpecializedILi37ENS5_IJNS4_1CILi1EEESB_SB_EEENS1_32KernelTmaWarpSpecializedPingpongEEENS5_IJNSA_ILi64EEENSA_ILi128EEENSA_ILi32EEEEEEaNS5_IJlSB_lEEEaSJ_NS4_8TiledMMAINS4_8MMA_AtomIJNS4_4SM904GMMA27MMA_64x128x32_S32S8S8_SS_TNEEEENS4_6LayoutISC_NS5_IJNSA_ILi0EEESR_SR_EEEEENS5_IJNS4_10UnderscoreESU_SU_EEEEENS4_13SM90_TMA_LOADENS4_14ComposedLayoutINS4_7SwizzleILi1ELi4ELi3EEENS4_18smem_ptr_flag_bitsILi8EEENSQ_INS5_IJNSA_ILi8EEESH_EEENS5_IJSH_SB_EEEEEEEvNS4_8identityESX_S17_vS18_EENS_8epilogue10collective6detail29Sm90TmaWarpSpecializedAdapterINS1B_15DefaultEpilogueIaSJ_SJ_NS1A_6thread17LinearCombinationIaLi1EiiLNS1F_9ScaleType4KindE0ELNS_15FloatRoundStyleE2EaEENS1_15EpilogueDefaultEEEEEvvEEEEvNT_6ParamsE)
        /*0ba0*/ 	.short	0x0210
        /*0ba2*/ 	.short	0x0470


	//----- nvinfo : EIATTR_SW_WAR
	.align		4
.L_45:
        /*0ba4*/ 	.byte	0x04, 0x36
        /*0ba6*/ 	.short	(.L_47 - .L_46)
.L_46:
        /*0ba8*/ 	.word	0x00000008
.L_47:


//--------------------- .nv.callgraph             --------------------------
	.section	.nv.callgraph,"",@"SHT_CUDA_CALLGRAPH"
	.align	4
	.sectionentsize	8
	.align		4
        /*0000*/ 	.word	0x00000000
	.align		4
        /*0004*/ 	.word	0xffffffff
	.align		4
        /*0008*/ 	.word	index@(_ZN7cutlass13device_kernelINS_4gemm6kernel13GemmUniversalIN4cute5tupleIJiiiiEEENS1_10collective13CollectiveMmaINS1_34MainloopSm90TmaGmmaWarpSpecializedILi37ENS5_IJNS4_1CILi1EEESB_SB_EEENS1_32KernelTmaWarpSpecializedPingpongEEENS5_IJNSA_ILi64EEENSA_ILi128EEENSA_ILi32EEEEEEaNS5_IJlSB_lEEEaSJ_NS4_8TiledMMAINS4_8MMA_AtomIJNS4_4SM904GMMA27MMA_64x128x32_S32S8S8_SS_TNEEEENS4_6LayoutISC_NS5_IJNSA_ILi0EEESR_SR_EEEEENS5_IJNS4_10UnderscoreESU_SU_EEEEENS4_13SM90_TMA_LOADENS4_14ComposedLayoutINS4_7SwizzleILi1ELi4ELi3EEENS4_18smem_ptr_flag_bitsILi8EEENSQ_INS5_IJNSA_ILi8EEESH_EEENS5_IJSH_SB_EEEEEEEvNS4_8identityESX_S17_vS18_EENS_8epilogue10collective6detail29Sm90TmaWarpSpecializedAdapterINS1B_15DefaultEpilogueIaSJ_SJ_NS1A_6thread17LinearCombinationIaLi1EiiLNS1F_9ScaleType4KindE0ELNS_15FloatRoundStyleE2EaEENS1_15EpilogueDefaultEEEEEvvEEEEvNT_6ParamsE)
	.align		4
        /*000c*/ 	.word	index@(__assertfail)
	.align		4
        /*0010*/ 	.word	0x00000000
	.align		4
        /*0014*/ 	.word	0xfffffffe
	.align		4
        /*0018*/ 	.word	0x00000000
	.align		4
        /*001c*/ 	.word	0xfffffffd
	.align		4
        /*0020*/ 	.word	0x00000000
	.align		4
        /*0024*/ 	.word	0xfffffffc


//--------------------- .nv.constant4             --------------------------
	.section	.nv.constant4,"a",@progbits
	.align	8
	.align		8
.nv.constant4:
        /*0000*/ 	.dword	__assertfail
	.align		8
        /*0008*/ 	.dword	__unnamed_1
	.align		8
        /*0010*/ 	.dword	_ZN40_INTERNAL_536b0947_4_k_cu_d72b3691_193144cuda3std3__45__cpo5beginE
	.align		8
        /*0018*/ 	.dword	_ZN40_INTERNAL_536b0947_4_k_cu_d72b3691_193144cuda3std3__45__cpo3endE
	.align		8
        /*0020*/ 	.dword	_ZN40_INTERNAL_536b0947_4_k_cu_d72b3691_193144cuda3std3__45__cpo6cbeginE
	.align		8
        /*0028*/ 	.dword	_ZN40_INTERNAL_536b0947_4_k_cu_d72b3691_193144cuda3std3__45__cpo4cendE
	.align		8
        /*0030*/ 	.dword	_ZN40_INTERNAL_536b0947_4_k_cu_d72b3691_193144cuda3std3__442_GLOBAL__N__536b0947_4_k_cu_d72b3691_193146ignoreE
	.align		8
        /*0038*/ 	.dword	_ZN40_INTERNAL_536b0947_4_k_cu_d72b3691_193144cuda3std3__419piecewise_constructE
	.align		8
        /*0040*/ 	.dword	_ZN40_INTERNAL_536b0947_4_k_cu_d72b3691_193144cuda3std3__48in_placeE
	.align		8
        /*0048*/ 	.dword	_ZN40_INTERNAL_536b0947_4_k_cu_d72b3691_193144cuda3std6ranges3__45__cpo4swapE
	.align		8
        /*0050*/ 	.dword	_ZN40_INTERNAL_536b0947_4_k_cu_d72b3691_193144cuda3std6ranges3__45__cpo9iter_moveE
	.align		8
        /*0058*/ 	.dword	_ZN40_INTERNAL_536b0947_4_k_cu_d72b3691_193144cute7productE
	.align		8
        /*0060*/ 	.dword	_ZN40_INTERNAL_536b0947_4_k_cu_d72b3691_193144cute1_E
	.align		8
        /*0068*/ 	.dword	$str$22
	.align		8
        /*0070*/ 	.dword	$str$23


//--------------------- .text._ZN7cutlass13device_kernelINS_4gemm6kernel13GemmUniversalIN4cute5tupleIJiiiiEEENS1_10collective13CollectiveMmaINS1_34MainloopSm90TmaGmmaWarpSpecializedILi37ENS5_IJNS4_1CILi1EEESB_SB_EEENS1_32KernelTmaWarpSpecializedPingpongEEENS5_IJNSA_ILi64EEENSA_ILi128EEENSA_ILi32EEEEEEaNS5_IJlSB_lEEEaSJ_NS4_8TiledMMAINS4_8MMA_AtomIJNS4_4SM904GMMA27MMA_64x128x32_S32S8S8_SS_TNEEEENS4_6LayoutISC_NS5_IJNSA_ILi0EEESR_SR_EEEEENS5_IJNS4_10UnderscoreESU_SU_EEEEENS4_13SM90_TMA_LOADENS4_14ComposedLayoutINS4_7SwizzleILi1ELi4ELi3EEENS4_18smem_ptr_flag_bitsILi8EEENSQ_INS5_IJNSA_ILi8EEESH_EEENS5_IJSH_SB_EEEEEEEvNS4_8identityESX_S17_vS18_EENS_8epilogue10collective6detail29Sm90TmaWarpSpecializedAdapterINS1B_15DefaultEpilogueIaSJ_SJ_NS1A_6thread17LinearCombinationIaLi1EiiLNS1F_9ScaleType4KindE0ELNS_15FloatRoundStyleE2EaEENS1_15EpilogueDefaultEEEEEvvEEEEvNT_6ParamsE --------------------------
	.section	.text._ZN7cutlass13device_kernelINS_4gemm6kernel13GemmUniversalIN4cute5tupleIJiiiiEEENS1_10collective13CollectiveMmaINS1_34MainloopSm90TmaGmmaWarpSpecializedILi37ENS5_IJNS4_1CILi1EEESB_SB_EEENS1_32KernelTmaWarpSpecializedPingpongEEENS5_IJNSA_ILi64EEENSA_ILi128EEENSA_ILi32EEEEEEaNS5_IJlSB_lEEEaSJ_NS4_8TiledMMAINS4_8MMA_AtomIJNS4_4SM904GMMA27MMA_64x128x32_S32S8S8_SS_TNEEEENS4_6LayoutISC_NS5_IJNSA_ILi0EEESR_SR_EEEEENS5_IJNS4_10UnderscoreESU_SU_EEEEENS4_13SM90_TMA_LOADENS4_14ComposedLayoutINS4_7SwizzleILi1ELi4ELi3EEENS4_18smem_ptr_flag_bitsILi8EEENSQ_INS5_IJNSA_ILi8EEESH_EEENS5_IJSH_SB_EEEEEEEvNS4_8identityESX_S17_vS18_EENS_8epilogue10collective6detail29Sm90TmaWarpSpecializedAdapterINS1B_15DefaultEpilogueIaSJ_SJ_NS1A_6thread17LinearCombinationIaLi1EiiLNS1F_9ScaleType4KindE0ELNS_15FloatRoundStyleE2EaEENS1_15EpilogueDefaultEEEEEvvEEEEvNT_6ParamsE,"ax",@progbits
	.align	128
.text._ZN7cutlass13device_kernelINS_4gemm6kernel13GemmUniversalIN4cute5tupleIJiiiiEEENS1_10collective13CollectiveMmaINS1_34MainloopSm90TmaGmmaWarpSpecializedILi37ENS5_IJNS4_1CILi1EEESB_SB_EEENS1_32KernelTmaWarpSpecializedPingpongEEENS5_IJNSA_ILi64EEENSA_ILi128EEENSA_ILi32EEEEEEaNS5_IJlSB_lEEEaSJ_NS4_8TiledMMAINS4_8MMA_AtomIJNS4_4SM904GMMA27MMA_64x128x32_S32S8S8_SS_TNEEEENS4_6LayoutISC_NS5_IJNSA_ILi0EEESR_SR_EEEEENS5_IJNS4_10UnderscoreESU_SU_EEEEENS4_13SM90_TMA_LOADENS4_14ComposedLayoutINS4_7SwizzleILi1ELi4ELi3EEENS4_18smem_ptr_flag_bitsILi8EEENSQ_INS5_IJNSA_ILi8EEESH_EEENS5_IJSH_SB_EEEEEEEvNS4_8identityESX_S17_vS18_EENS_8epilogue10collective6detail29Sm90TmaWarpSpecializedAdapterINS1B_15DefaultEpilogueIaSJ_SJ_NS1A_6thread17LinearCombinationIaLi1EiiLNS1F_9ScaleType4KindE0ELNS_15FloatRoundStyleE2EaEENS1_15EpilogueDefaultEEEEEvvEEEEvNT_6ParamsE:
        .type           _ZN7cutlass13device_kernelINS_4gemm6kernel13GemmUniversalIN4cute5tupleIJiiiiEEENS1_10collective13CollectiveMmaINS1_34MainloopSm90TmaGmmaWarpSpecializedILi37ENS5_IJNS4_1CILi1EEESB_SB_EEENS1_32KernelTmaWarpSpecializedPingpongEEENS5_IJNSA_ILi64EEENSA_ILi128EEENSA_ILi32EEEEEEaNS5_IJlSB_lEEEaSJ_NS4_8TiledMMAINS4_8MMA_AtomIJNS4_4SM904GMMA27MMA_64x128x32_S32S8S8_SS_TNEEEENS4_6LayoutISC_NS5_IJNSA_ILi0EEESR_SR_EEEEENS5_IJNS4_10UnderscoreESU_SU_EEEEENS4_13SM90_TMA_LOADENS4_14ComposedLayoutINS4_7SwizzleILi1ELi4ELi3EEENS4_18smem_ptr_flag_bitsILi8EEENSQ_INS5_IJNSA_ILi8EEESH_EEENS5_IJSH_SB_EEEEEEEvNS4_8identityESX_S17_vS18_EENS_8epilogue10collective6detail29Sm90TmaWarpSpecializedAdapterINS1B_15DefaultEpilogueIaSJ_SJ_NS1A_6thread17LinearCombinationIaLi1EiiLNS1F_9ScaleType4KindE0ELNS_15FloatRoundStyleE2EaEENS1_15EpilogueDefaultEEEEEvvEEEEvNT_6ParamsE,@function
        .size           _ZN7cutlass13device_kernelINS_4gemm6kernel13GemmUniversalIN4cute5tupleIJiiiiEEENS1_10collective13CollectiveMmaINS1_34MainloopSm90TmaGmmaWarpSpecializedILi37ENS5_IJNS4_1CILi1EEESB_SB_EEENS1_32KernelTmaWarpSpecializedPingpongEEENS5_IJNSA_ILi64EEENSA_ILi128EEENSA_ILi32EEEEEEaNS5_IJlSB_lEEEaSJ_NS4_8TiledMMAINS4_8MMA_AtomIJNS4_4SM904GMMA27MMA_64x128x32_S32S8S8_SS_TNEEEENS4_6LayoutISC_NS5_IJNSA_ILi0EEESR_SR_EEEEENS5_IJNS4_10UnderscoreESU_SU_EEEEENS4_13SM90_TMA_LOADENS4_14ComposedLayoutINS4_7SwizzleILi1ELi4ELi3EEENS4_18smem_ptr_flag_bitsILi8EEENSQ_INS5_IJNSA_ILi8EEESH_EEENS5_IJSH_SB_EEEEEEEvNS4_8identityESX_S17_vS18_EENS_8epilogue10collective6detail29Sm90TmaWarpSpecializedAdapterINS1B_15DefaultEpilogueIaSJ_SJ_NS1A_6thread17LinearCombinationIaLi1EiiLNS1F_9ScaleType4KindE0ELNS_15FloatRoundStyleE2EaEENS1_15EpilogueDefaultEEEEEvvEEEEvNT_6ParamsE,(.L_x_268 - _ZN7cutlass13device_kernelINS_4gemm6kernel13GemmUniversalIN4cute5tupleIJiiiiEEENS1_10collective13CollectiveMmaINS1_34MainloopSm90TmaGmmaWarpSpecializedILi37ENS5_IJNS4_1CILi1EEESB_SB_EEENS1_32KernelTmaWarpSpecializedPingpongEEENS5_IJNSA_ILi64EEENSA_ILi128EEENSA_ILi32EEEEEEaNS5_IJlSB_lEEEaSJ_NS4_8TiledMMAINS4_8MMA_AtomIJNS4_4SM904GMMA27MMA_64x128x32_S32S8S8_SS_TNEEEENS4_6LayoutISC_NS5_IJNSA_ILi0EEESR_SR_EEEEENS5_IJNS4_10UnderscoreESU_SU_EEEEENS4_13SM90_TMA_LOADENS4_14ComposedLayoutINS4_7SwizzleILi1ELi4ELi3EEENS4_18smem_ptr_flag_bitsILi8EEENSQ_INS5_IJNSA_ILi8EEESH_EEENS5_IJSH_SB_EEEEEEEvNS4_8identityESX_S17_vS18_EENS_8epilogue10collective6detail29Sm90TmaWarpSpecializedAdapterINS1B_15DefaultEpilogueIaSJ_SJ_NS1A_6thread17LinearCombinationIaLi1EiiLNS1F_9ScaleType4KindE0ELNS_15FloatRoundStyleE2EaEENS1_15EpilogueDefaultEEEEEvvEEEEvNT_6ParamsE)
        .other          _ZN7cutlass13device_kernelINS_4gemm6kernel13GemmUniversalIN4cute5tupleIJiiiiEEENS1_10collective13CollectiveMmaINS1_34MainloopSm90TmaGmmaWarpSpecializedILi37ENS5_IJNS4_1CILi1EEESB_SB_EEENS1_32KernelTmaWarpSpecializedPingpongEEENS5_IJNSA_ILi64EEENSA_ILi128EEENSA_ILi32EEEEEEaNS5_IJlSB_lEEEaSJ_NS4_8TiledMMAINS4_8MMA_AtomIJNS4_4SM904GMMA27MMA_64x128x32_S32S8S8_SS_TNEEEENS4_6LayoutISC_NS5_IJNSA_ILi0EEESR_SR_EEEEENS5_IJNS4_10UnderscoreESU_SU_EEEEENS4_13SM90_TMA_LOADENS4_14ComposedLayoutINS4_7SwizzleILi1ELi4ELi3EEENS4_18smem_ptr_flag_bitsILi8EEENSQ_INS5_IJNSA_ILi8EEESH_EEENS5_IJSH_SB_EEEEEEEvNS4_8identityESX_S17_vS18_EENS_8epilogue10collective6detail29Sm90TmaWarpSpecializedAdapterINS1B_15DefaultEpilogueIaSJ_SJ_NS1A_6thread17LinearCombinationIaLi1EiiLNS1F_9ScaleType4KindE0ELNS_15FloatRoundStyleE2EaEENS1_15EpilogueDefaultEEEEEvvEEEEvNT_6ParamsE,@"STO_CUDA_ENTRY STV_DEFAULT"
_ZN7cutlass13device_kernelINS_4gemm6kernel13GemmUniversalIN4cute5tupleIJiiiiEEENS1_10collective13CollectiveMmaINS1_34MainloopSm90TmaGmmaWarpSpecializedILi37ENS5_IJNS4_1CILi1EEESB_SB_EEENS1_32KernelTmaWarpSpecializedPingpongEEENS5_IJNSA_ILi64EEENSA_ILi128EEENSA_ILi32EEEEEEaNS5_IJlSB_lEEEaSJ_NS4_8TiledMMAINS4_8MMA_AtomIJNS4_4SM904GMMA27MMA_64x128x32_S32S8S8_SS_TNEEEENS4_6LayoutISC_NS5_IJNSA_ILi0EEESR_SR_EEEEENS5_IJNS4_10UnderscoreESU_SU_EEEEENS4_13SM90_TMA_LOADENS4_14ComposedLayoutINS4_7SwizzleILi1ELi4ELi3EEENS4_18smem_ptr_flag_bitsILi8EEENSQ_INS5_IJNSA_ILi8EEESH_EEENS5_IJSH_SB_EEEEEEEvNS4_8identityESX_S17_vS18_EENS_8epilogue10collective6detail29Sm90TmaWarpSpecializedAdapterINS1B_15DefaultEpilogueIaSJ_SJ_NS1A_6thread17LinearCombinationIaLi1EiiLNS1F_9ScaleType4KindE0ELNS_15FloatRoundStyleE2EaEENS1_15EpilogueDefaultEEEEEvvEEEEvNT_6ParamsE:
[----:B------:R-:W0:Y:S02]  /*0000*/  LDC R1, c[0x0][0x28] ;  /* 0x00000a00ff017b82 */ /* 0x000e240000000800 */
[----:B0-----:R-:W-:Y:S01]  /*0010*/  VIADD R1, R1, 0xfffffff8 ;  /* 0xfffffff801017836 */ /* 0x001fe20000000000 */
[----:B------:R-:W0:Y:S01]  /*0020*/  S2R R5, SR_TID.X ;  /* 0x0000000000057919 */ /* 0x000e220000002100 */
[----:B------:R-:W-:Y:S01]  /*0030*/  ELECT P0, URZ, PT ;  /* 0x00000000003f782f */ /* 0x000fe20003800000 */
[----:B------:R-:W-:Y:S01]  /*0040*/  BSSY B0, `(.L_x_0) ;  /* 0x000000f000007945 */ /* 0x000fe20003800000 */
[--C-:B0-----:R-:W-:Y:S02]  /*0050*/  SHF.R.U32.HI R0, RZ, 0x5, R5.reuse ;  /* 0x00000005ff007819 */ /* 0x101fe40000011605 */
[----:B------:R-:W-:-:S03]  /*0060*/  SHF.R.U32.HI R4, RZ, 0x7, R5 ;  /* 0x00000007ff047819 */ /* 0x000fc60000011605 */
[----:B------:R-:W0:Y:S04]  /*0070*/  SHFL.IDX PT, R2, R0, RZ, 0x1f ;  /* 0x00001fff00027589 */ /* 0x000e2800000e0000 */
[----:B------:R1:W2:Y:S01]  /*0080*/  SHFL.IDX PT, R7, R4, RZ, 0x1f ;  /* 0x00001fff04077589 */ /* 0x0002a200000e0000 */
[----:B0-----:R-:W-:-:S13]  /*0090*/  ISETP.NE.OR P0, PT, R2, RZ, !P0 ;  /* 0x000000ff0200720c */ /* 0x001fda0004705670 */
[----:B-12---:R-:W-:Y:S05]  /*00a0*/  @P0 BRA `(.L_x_1) ;  /* 0x0000000000200947 */ /* 0x006fea0003800000 */
[----:B------:R-:W-:Y:S02]  /*00b0*/  ULDC.64 UR4, c[0x0][0x198] ;  /* 0x0000660000047ab9 */ /* 0x000fe40000000a00 */
[----:B------:R-:W-:Y:S02]  /*00c0*/  UIADD3 UR6, UP0, UR4, 0xf0, URZ ;  /* 0x000000f004067890 */ /* 0x000fe4000ff1e03f */
[----:B------:R-:W-:Y:S02]  /*00d0*/  UIADD3 UR4, UP1, UR4, 0x1f0, URZ ;  /* 0x000001f004047890 */ /* 0x000fe4000ff3e03f */
[----:B------:R-:W-:Y:S02]  /*00e0*/  UIADD3.X UR7, URZ, UR5, URZ, UP0, !UPT ;  /* 0x000000053f077290 */ /* 0x000fe400087fe43f */
[----:B------:R-:W-:-:S07]  /*00f0*/  UIADD3.X UR5, URZ, UR5, URZ, UP1, !UPT ;  /* 0x000000053f057290 */ /* 0x000fce0008ffe43f */
[----:B------:R0:W-:Y:S02]  /*0100*/  UTMACCTL.PF [UR6] ;  /* 0x00000000060079b9 */ /* 0x0001e40008040000 */
[----:B------:R0:W-:Y:S02]  /*0110*/  UTMACCTL.PF [UR4] ;  /* 0x00000000040079b9 */ /* 0x0001e40008040000 */
[----:B0-----:R-:W-:Y:S01]  /*0120*/  NOP ;  /* 0x0000000000007918 */ /* 0x001fe20000000000 */
.L_x_1:
[----:B------:R-:W-:Y:S05]  /*0130*/  BSYNC B0 ;  /* 0x0000000000007941 */ /* 0x000fea0003800000 */
.L_x_0:
[----:B------:R-:W0:Y:S02]  /*0140*/  SHFL.IDX PT, R3, R0, RZ, 0x1f ;  /* 0x00001fff00037589 */ /* 0x000e2400000e0000 */
[----:B0-----:R-:W-:-:S13]  /*0150*/  ISETP.NE.AND P0, PT, R3, RZ, PT ;  /* 0x000000ff0300720c */ /* 0x001fda0003f05270 */
[----:B------:R-:W-:Y:S05]  /*0160*/  @P0 BRA `(.L_x_2) ;  /* 0x00000004006c0947 */ /* 0x000fea0003800000 */
[----:B------:R-:W-:Y:S01]  /*0170*/  ELECT P0, URZ, PT ;  /* 0x00000000003f782f */ /* 0x000fe20003800000 */
[----:B------:R-:W-:-:S12]  /*0180*/  BSSY B0, `(.L_x_2) ;  /* 0x0000059000007945 */ /* 0x000fd80003800000 */
[----:B------:R-:W-:Y:S05]  /*0190*/  @!P0 BRA `(.L_x_3) ;  /* 0x00000004005c8947 */ /* 0x000fea0003800000 */
[----:B------:R-:W0:Y:S01]  /*01a0*/  S2UR UR8, SR_CgaCtaId ;  /* 0x00000000000879c3 */ /* 0x000e220000008800 */
[----:B------:R-:W-:Y:S01]  /*01b0*/  UMOV UR4, 0x400 ;  /* 0x0000040000047882 */ /* 0x000fe20000000000 */
[----:B------:R-:W-:Y:S01]  /*01c0*/  UMOV UR5, 0x1 ;  /* 0x0000000100057882 */ /* 0x000fe20000000000 */
[----:B------:R-:W-:Y:S02]  /*01d0*/  UMOV UR6, 0x80 ;  /* 0x0000008000067882 */ /* 0x000fe40000000000 */
[----:B------:R-:W-:-:S04]  /*01e0*/  UIADD3 UR6, -UR6, 0x100000, URZ ;  /* 0x0010000006067890 */ /* 0x000fc8000fffe13f */
[----:B------:R-:W-:Y:S02]  /*01f0*/  USHF.L.U32 UR7, UR6, 0xb, URZ ;  /* 0x0000000b06077899 */ /* 0x000fe4000800063f */
[----:B------:R-:W-:Y:S02]  /*0200*/  USHF.L.U32 UR6, UR6, 0x1, URZ ;  /* 0x0000000106067899 */ /* 0x000fe4000800063f */
[----:B0-----:R-:W-:Y:S02]  /*0210*/  ULEA UR8, UR8, UR4, 0x18 ;  /* 0x0000000408087291 */ /* 0x001fe4000f8ec03f */
[----:B------:R-:W-:-:S04]  /*0220*/  UIADD3 UR4, -UR5, 0x100000, URZ ;  /* 0x0010000005047890 */ /* 0x000fc8000fffe13f */
[----:B------:R-:W-:Y:S02]  /*0230*/  USHF.L.U32 UR5, UR4, 0xb, URZ ;  /* 0x0000000b04057899 */ /* 0x000fe4000800063f */
[----:B------:R-:W-:Y:S01]  /*0240*/  USHF.L.U32 UR4, UR4, 0x1, URZ ;  /* 0x0000000104047899 */ /* 0x000fe2000800063f */
[----:B------:R-:W0:Y:S11]  /*0250*/  FENCE.VIEW.ASYNC.S ;  /* 0x00000000000073c6 */ /* 0x000e360000000000 */
[----:B0-----:R0:W1:Y:S01]  /*0260*/  SYNCS.EXCH.64 URZ, [UR8], UR4 ;  /* 0x00000004083f75b2 */ /* 0x0010620008000100 */
[----:B------:R0:W2:Y:S01]  /*0270*/  SYNCS.EXCH.64 URZ, [UR8+0x128], UR6 ;  /* 0x00012806083f75b2 */ /* 0x0000a20008000100 */
[----:B------:R0:W3:Y:S01]  /*0280*/  SYNCS.EXCH.64 URZ, [UR8+0x8], UR4 ;  /* 0x00000804083f75b2 */ /* 0x0000e20008000100 */
[----:B------:R0:W4:Y:S01]  /*0290*/  SYNCS.EXCH.64 URZ, [UR8+0x130], UR6 ;  /* 0x00013006083f75b2 */ /* 0x0001220008000100 */
[----:B------:R0:W0:Y:S01]  /*02a0*/  SYNCS.EXCH.64 URZ, [UR8+0x10], UR4 ;  /* 0x00001004083f75b2 */ /* 0x0000220008000100 */
        /* <DEDUP_REMOVED lines=69> */
[----:B-1234-:R-:W-:Y:S01]  /*0700*/  NOP ;  /* 0x0000000000007918 */ /* 0x01efe20000000000 */
.L_x_3:
[----:B0-----:R-:W-:Y:S05]  /*0710*/  BSYNC B0 ;  /* 0x0000000000007941 */ /* 0x001fea0003800000 */
.L_x_2:
[----:B------:R-:W0:Y:S01]  /*0720*/  SHFL.IDX PT, R6, R0, RZ, 0x1f ;  /* 0x00001fff00067589 */ /* 0x000e2200000e0000 */
[----:B------:R-:W-:Y:S01]  /*0730*/  ELECT P0, URZ, PT ;  /* 0x00000000003f782f */ /* 0x000fe20003800000 */
[----:B------:R-:W-:Y:S01]  /*0740*/  NOP ;  /* 0x0000000000007918 */ /* 0x000fe20000000000 */
[----:B------:R-:W-:Y:S01]  /*0750*/  ELECT P1, URZ, PT ;  /* 0x00000000003f782f */ /* 0x000fe20003820000 */
[----:B------:R1:W2:Y:S01]  /*0760*/  SHFL.IDX PT, R3, R0, RZ, 0x1f ;  /* 0x00001fff00037589 */ /* 0x0002a200000e0000 */
[----:B------:R-:W-:Y:S01]  /*0770*/  UMOV UR4, 0x20 ;  /* 0x0000002000047882 */ /* 0x000fe20000000000 */
[----:B------:R-:W-:Y:S01]  /*0780*/  UMOV UR11, 0x80 ;  /* 0x00000080000b7882 */ /* 0x000fe20000000000 */
[----:B------:R-:W-:Y:S01]  /*0790*/  NOP ;  /* 0x0000000000007918 */ /* 0x000fe20000000000 */
[----:B------:R-:W3:Y:S01]  /*07a0*/  SHFL.IDX PT, R4, R4, RZ, 0x1f ;  /* 0x00001fff04047589 */ /* 0x000ee200000e0000 */
[C---:B------:R-:W-:Y:S01]  /*07b0*/  VIADD R31, R7.reuse, 0xffffffff ;  /* 0xffffffff071f7836 */ /* 0x040fe20000000000 */
[----:B------:R-:W-:Y:S01]  /*07c0*/  ULDC.64 UR36, c[0x0][0x208] ;  /* 0x0000820000247ab9 */ /* 0x000fe20000000a00 */
[----:B------:R-:W-:-:S02]  /*07d0*/  ISETP.NE.AND P2, PT, R7, RZ, PT ;  /* 0x000000ff0700720c */ /* 0x000fc40003f45270 */
[----:B-1----:R-:W-:Y:S02]  /*07e0*/  SHF.R.S32.HI R0, RZ, 0x1f, R5 ;  /* 0x0000001fff007819 */ /* 0x002fe40000011405 */
[----:B------:R-:W-:Y:S02]  /*07f0*/  ISETP.GE.U32.AND P3, PT, R31, 0x2, PT ;  /* 0x000000021f00780c */ /* 0x000fe40003f66070 */
[----:B------:R-:W-:-:S04]  /*0800*/  LEA.HI R0, R0, R5, RZ, 0x7 ;  /* 0x0000000500007211 */ /* 0x000fc800078f38ff */
[----:B------:R-:W-:Y:S02]  /*0810*/  LOP3.LUT R0, R0, 0xffffff80, RZ, 0xc0, !PT ;  /* 0xffffff8000007812 */ /* 0x000fe400078ec0ff */
[----:B0-----:R-:W-:Y:S02]  /*0820*/  ISETP.NE.OR P0, PT, R6, RZ, !P0 ;  /* 0x000000ff0600720c */ /* 0x001fe40004705670 */
[----:B--2---:R-:W-:Y:S02]  /*0830*/  ISETP.NE.OR P1, PT, R3, RZ, !P1 ;  /* 0x000000ff0300720c */ /* 0x004fe40004f25670 */
[----:B------:R-:W-:Y:S02]  /*0840*/  SHF.R.S32.HI R3, RZ, 0x1f, R2 ;  /* 0x0000001fff037819 */ /* 0x000fe40000011402 */
[----:B---3--:R-:W-:Y:S01]  /*0850*/  R2UR UR43, R4 ;  /* 0x00000000042b72ca */ /* 0x008fe200000e0000 */
[----:B------:R-:W-:Y:S01]  /*0860*/  IMAD.IADD R4, R5, 0x1, -R0 ;  /* 0x0000000105047824 */ /* 0x000fe200078e0a00 */
[----:B------:R-:W-:-:S05]  /*0870*/  LEA.HI R3, R3, R2, RZ, 0x2 ;  /* 0x0000000203037211 */ /* 0x000fca00078f10ff */
[----:B------:R-:W-:Y:S01]  /*0880*/  VOTEU.ALL UP0, P0 ;  /* 0x00000000003f7886 */ /* 0x000fe20000000000 */
[----:B------:R-:W-:Y:S01]  /*0890*/  LOP3.LUT R3, R3, 0xfffffffc, RZ, 0xc0, !PT ;  /* 0xfffffffc03037812 */ /* 0x000fe200078ec0ff */
[----:B------:R-:W-:-:S03]  /*08a0*/  VOTEU.ALL UP1, P1 ;  /* 0x00000000003f7886 */ /* 0x000fc60000820000 */
[----:B------:R-:W0:Y:S01]  /*08b0*/  @!UP0 S2UR UR7, SR_CgaCtaId ;  /* 0x00000000000789c3 */ /* 0x000e220000008800 */
[----:B------:R-:W-:Y:S01]  /*08c0*/  @!UP0 UMOV UR6, 0x400 ;  /* 0x0000040000068882 */ /* 0x000fe20000000000 */
[----:B------:R-:W-:-:S04]  /*08d0*/  @!UP0 UIADD3 UR4, -UR4, 0x100000, URZ ;  /* 0x0010000004048890 */ /* 0x000fc8000fffe13f */
[----:B------:R-:W-:Y:S02]  /*08e0*/  @!UP0 USHF.L.U32 UR5, UR4, 0xb, URZ ;  /* 0x0000000b04058899 */ /* 0x000fe4000800063f */
[----:B------:R-:W-:Y:S01]  /*08f0*/  @!UP0 USHF.L.U32 UR4, UR4, 0x1, URZ ;  /* 0x0000000104048899 */ /* 0x000fe2000800063f */
[----:B------:R-:W-:Y:S01]  /*0900*/  IMAD.IADD R14, R2, 0x1, -R3 ;  /* 0x00000001020e7824 */ /* 0x000fe200078e0a03 */
[----:B------:R-:W-:Y:S01]  /*0910*/  @!UP1 UMOV UR9, 0x400 ;  /* 0x0000040000099882 */ /* 0x000fe20000000000 */
[----:B------:R-:W-:Y:S01]  /*0920*/  VOTEU.ALL UP2, P1 ;  /* 0x00000000003f7886 */ /* 0x000fe20000840000 */
[----:B------:R-:W-:Y:S01]  /*0930*/  VOTEU.ALL UP3, P1 ;  /* 0x00000000003f7886 */ /* 0x000fe20000860000 */
[----:B------:R-:W-:Y:S01]  /*0940*/  VOTEU.ALL UP4, P1 ;  /* 0x00000000003f7886 */ /* 0x000fe20000880000 */
[----:B------:R-:W1:Y:S01]  /*0950*/  @!UP1 S2UR UR10, SR_CgaCtaId ;  /* 0x00000000000a99c3 */ /* 0x000e620000008800 */
[----:B------:R-:W-:Y:S01]  /*0960*/  VOTEU.ALL UP5, P1 ;  /* 0x00000000003f7886 */ /* 0x000fe200008a0000 */
[----:B0-----:R-:W-:-:S02]  /*0970*/  @!UP0 ULEA UR8, UR7, UR6, 0x18 ;  /* 0x0000000607088291 */ /* 0x001fc4000f8ec03f */
[----:B------:R-:W-:-:S04]  /*0980*/  @!UP1 UIADD3 UR6, -UR11, 0x100000, URZ ;  /* 0x001000000b069890 */ /* 0x000fc8000fffe13f */
[----:B------:R-:W-:Y:S02]  /*0990*/  @!UP1 USHF.L.U32 UR7, UR6, 0xb, URZ ;  /* 0x0000000b06079899 */ /* 0x000fe4000800063f */
[----:B------:R-:W-:Y:S01]  /*09a0*/  @!UP1 USHF.L.U32 UR6, UR6, 0x1, URZ ;  /* 0x0000000106069899 */ /* 0x000fe2000800063f */
[----:B------:R-:W-:Y:S01]  /*09b0*/  VOTEU.ALL UP0, P0 ;  /* 0x00000000003f7886 */ /* 0x000fe20000000000 */
[----:B-1----:R-:W-:Y:S01]  /*09c0*/  @!UP1 ULEA UR9, UR10, UR9, 0x18 ;  /* 0x000000090a099291 */ /* 0x002fe2000f8ec03f */
[----:B------:R-:W-:Y:S02]  /*09d0*/  VOTEU.ALL UP1, P0 ;  /* 0x00000000003f7886 */ /* 0x000fe40000020000 */
[----:B------:R-:W-:Y:S01]  /*09e0*/  ULDC.64 UR10, c[0x0][0x598] ;  /* 0x00016600000a7ab9 */ /* 0x000fe20000000a00 */
[----:B------:R-:W-:Y:S01]  /*09f0*/  ISETP.NE.AND P0, PT, R14, 0x3, PT ;  /* 0x000000030e00780c */ /* 0x000fe20003f05270 */
[----:B------:R-:W0:Y:S02]  /*0a00*/  FENCE.VIEW.ASYNC.S ;  /* 0x00000000000073c6 */ /* 0x000e240000000000 */
[----:B0-----:R0:W1:Y:S01]  /*0a10*/  @!UP0 SYNCS.EXCH.64 URZ, [UR8+0x280], UR4 ;  /* 0x00028004083f85b2 */ /* 0x0010620008000100 */
[----:B------:R-:W-:-:S02]  /*0a20*/  ISETP.NE.U32.AND P1, PT, RZ, UR10, PT ;  /* 0x0000000aff007c0c */ /* 0x000fc4000bf25070 */
[----:B------:R-:W-:Y:S02]  /*0a30*/  ISETP.EQ.OR P0, PT, R14, RZ, !P0 ;  /* 0x000000ff0e00720c */ /* 0x000fe40004702670 */
[----:B------:R-:W-:Y:S02]  /*0a40*/  ISETP.NE.AND.EX P1, PT, RZ, UR11, PT, P1 ;  /* 0x0000000bff007c0c */ /* 0x000fe4000bf25310 */
[----:B------:R-:W-:-:S04]  /*0a50*/  ISETP.EQ.AND P0, PT, R7, RZ, P0 ;  /* 0x000000ff0700720c */ /* 0x000fc80000702270 */
[----:B------:R-:W-:-:S04]  /*0a60*/  SEL R23, RZ, 0x1, !P0 ;  /* 0x00000001ff177807 */ /* 0x000fc80004000000 */
[----:B------:R-:W-:Y:S01]  /*0a70*/  SEL R23, R23, 0x2, P3 ;  /* 0x0000000217177807 */ /* 0x000fe20001800000 */
[----:B------:R0:W1:Y:S01]  /*0a80*/  @!UP1 SYNCS.EXCH.64 URZ, [UR8+0x288], UR4 ;  /* 0x00028804083f95b2 */ /* 0x0000620008000100 */
[----:B------:R-:W-:Y:S01]  /*0a90*/  NOP ;  /* 0x0000000000007918 */ /* 0x000fe20000000000 */
[----:B------:R0:W1:Y:S01]  /*0aa0*/  @!UP2 SYNCS.EXCH.64 URZ, [UR9+0x260], UR6 ;  /* 0x00026006093fa5b2 */ /* 0x0000620008000100 */
[----:B------:R0:W1:Y:S01]  /*0ab0*/  @!UP3 SYNCS.EXCH.64 URZ, [UR9+0x268], UR6 ;  /* 0x00026806093fb5b2 */ /* 0x0000620008000100 */
[----:B------:R0:W1:Y:S01]  /*0ac0*/  @!UP4 SYNCS.EXCH.64 URZ, [UR9+0x270], UR6 ;  /* 0x00027006093fc5b2 */ /* 0x0000620008000100 */
[----:B------:R0:W1:Y:S01]  /*0ad0*/  @!UP5 SYNCS.EXCH.64 URZ, [UR9+0x278], UR6 ;  /* 0x00027806093fd5b2 */ /* 0x0000620008000100 */
[----:B------:R-:W-:Y:S01]  /*0ae0*/  NOP ;  /* 0x0000000000007918 */ /* 0x000fe20000000000 */
[----:B-1----:R-:W-:Y:S06]  /*0af0*/  BAR.SYNC.DEFER_BLOCKING 0x0 ;  /* 0x0000000000007b1d */ /* 0x002fec0000010000 */
[----:B0-----:R-:W-:Y:S05]  /*0b00*/  @!P1 BRA `(.L_x_4) ;  /* 0x00000000001c9947 */ /* 0x001fea0003800000 */
[----:B------:R-:W0:Y:S02]  /*0b10*/  LDC.64 R2, c[0x0][0x598] ;  /* 0x00016600ff027b82 */ /* 0x000e240000000a00 */
[----:B0-----:R-:W2:Y:S02]  /*0b20*/  LDG.E.64 R2, desc[UR36][R2.64] ;  /* 0x0000002402027981 */ /* 0x001ea4000c1e1b00 */
[----:B--2---:R-:W-:-:S04]  /*0b30*/  ISETP.NE.U32.AND P0, PT, R2, RZ, PT ;  /* 0x000000ff0200720c */ /* 0x004fc80003f05070 */
[----:B------:R-:W-:-:S13]  /*0b40*/  ISETP.NE.AND.EX P0, PT, R3, RZ, PT, P0 ;  /* 0x000000ff0300720c */ /* 0x000fda0003f05300 */
[----:B------:R-:W-:Y:S05]  /*0b50*/  @!P0 BRA `(.L_x_4) ;  /* 0x0000000000088947 */ /* 0x000fea0003800000 */
[----:B------:R1:W5:Y:S01]  /*0b60*/  LD.E R88, desc[UR36][R2.64] ;  /* 0x0000002402587980 */ /* 0x000362000c101900 */
[----:B------:R-:W-:Y:S05]  /*0b70*/  BRA `(.L_x_5) ;  /* 0x0000000000247947 */ /* 0x000fea0003800000 */
.L_x_4:
[----:B------:R-:W-:Y:S02]  /*0b80*/  ULDC.64 UR4, c[0x0][0x588] ;  /* 0x0001620000047ab9 */ /* 0x000fe40000000a00 */
[----:B------:R-:W-:-:S04]  /*0b90*/  ISETP.NE.U32.AND P0, PT, RZ, UR4, PT ;  /* 0x00000004ff007c0c */ /* 0x000fc8000bf05070 */
[----:B------:R-:W-:-:S13]  /*0ba0*/  ISETP.NE.AND.EX P0, PT, RZ, UR5, PT, P0 ;  /* 0x00000005ff007c0c */ /* 0x000fda000bf05300 */
[----:B------:R-:W-:Y:S05]  /*0bb0*/  @!P0 BRA `(.L_x_6) ;  /* 0x00000000000c8947 */ /* 0x000fea0003800000 */
[----:B------:R-:W0:Y:S02]  /*0bc0*/  LDC.64 R88, c[0x0][0x588] ;  /* 0x00016200ff587b82 */ /* 0x000e240000000a00 */
[----:B0-----:R0:W5:Y:S01]  /*0bd0*/  LDG.E R88, desc[UR36][R88.64] ;  /* 0x0000002458587981 */ /* 0x001162000c1e1900 */
[----:B------:R-:W-:Y:S05]  /*0be0*/  BRA `(.L_x_5) ;  /* 0x0000000000087947 */ /* 0x000fea0003800000 */
.L_x_6:
[----:B------:R-:W-:Y:S02]  /*0bf0*/  ULDC UR4, c[0x0][0x580] ;  /* 0x0001600000047ab9 */ /* 0x000fe40000000800 */
[----:B------:R-:W-:-:S07]  /*0c00*/  IMAD.U32 R88, RZ, RZ, UR4 ;  /* 0x00000004ff587e24 */ /* 0x000fce000f8e00ff */
.L_x_5:
[----:B------:R-:W-:Y:S02]  /*0c10*/  ULDC.64 UR4, c[0x0][0x5a0] ;  /* 0x0001680000047ab9 */ /* 0x000fe40000000a00 */
[----:B------:R-:W-:-:S04]  /*0c20*/  ISETP.NE.U32.AND P0, PT, RZ, UR4, PT ;  /* 0x00000004ff007c0c */ /* 0x000fc8000bf05070 */
[----:B------:R-:W-:-:S13]  /*0c30*/  ISETP.NE.AND.EX P0, PT, RZ, UR5, PT, P0 ;  /* 0x00000005ff007c0c */ /* 0x000fda000bf05300 */
[----:B------:R-:W-:Y:S05]  /*0c40*/  @!P0 BRA `(.L_x_7) ;  /* 0x00000000001c8947 */ /* 0x000fea0003800000 */
[----:B-1----:R-:W1:Y:S02]  /*0c50*/  LDC.64 R2, c[0x0][0x5a0] ;  /* 0x00016800ff027b82 */ /* 0x002e640000000a00 */
[----:B-1----:R-:W2:Y:S02]  /*0c60*/  LDG.E.64 R2, desc[UR36][R2.64] ;  /* 0x0000002402027981 */ /* 0x002ea4000c1e1b00 */
[----:B--2---:R-:W-:-:S04]  /*0c70*/  ISETP.NE.U32.AND P0, PT, R2, RZ, PT ;  /* 0x000000ff0200720c */ /* 0x004fc80003f05070 */
[----:B------:R-:W-:-:S13]  /*0c80*/  ISETP.NE.AND.EX P0, PT, R3, RZ, PT, P0 ;  /* 0x000000ff0300720c */ /* 0x000fda0003f05300 */
[----:B------:R-:W-:Y:S05]  /*0c90*/  @!P0 BRA `(.L_x_7) ;  /* 0x0000000000088947 */ /* 0x000fea0003800000 */
[----:B0-----:R2:W5:Y:S01]  /*0ca0*/  LD.E R89, desc[UR36][R2.64] ;  /* 0x0000002402597980 */ /* 0x001562000c101900 */
[----:B------:R-:W-:Y:S05]  /*0cb0*/  BRA `(.L_x_8) ;  /* 0x0000000000247947 */ /* 0x000fea0003800000 */
.L_x_7:
[----:B------:R-:W-:Y:S02]  /*0cc0*/  ULDC.64 UR4, c[0x0][0x590] ;  /* 0x0001640000047ab9 */ /* 0x000fe40000000a00 */
[----:B------:R-:W-:-:S04]  /*0cd0*/  ISETP.NE.U32.AND P0, PT, RZ, UR4, PT ;  /* 0x00000004ff007c0c */ /* 0x000fc8000bf05070 */
[----:B------:R-:W-:-:S13]  /*0ce0*/  ISETP.NE.AND.EX P0, PT, RZ, UR5, PT, P0 ;  /* 0x00000005ff007c0c */ /* 0x000fda000bf05300 */
[----:B------:R-:W-:Y:S05]  /*0cf0*/  @!P0 BRA `(.L_x_9) ;  /* 0x00000000000c8947 */ /* 0x000fea0003800000 */
[----:B-1----:R-:W0:Y:S02]  /*0d00*/  LDC.64 R2, c[0x0][0x590] ;  /* 0x00016400ff027b82 */ /* 0x002e240000000a00 */
[----:B0-----:R0:W5:Y:S01]  /*0d10*/  LDG.E R89, desc[UR36][R2.64] ;  /* 0x0000002402597981 */ /* 0x001162000c1e1900 */
[----:B------:R-:W-:Y:S05]  /*0d20*/  BRA `(.L_x_8) ;  /* 0x0000000000087947 */ /* 0x000fea0003800000 */
.L_x_9:
[----:B------:R-:W-:Y:S02]  /*0d30*/  ULDC UR4, c[0x0][0x584] ;  /* 0x0001610000047ab9 */ /* 0x000fe40000000800 */
[----:B0-----:R-:W-:-:S07]  /*0d40*/  IMAD.U32 R89, RZ, RZ, UR4 ;  /* 0x00000004ff597e24 */ /* 0x001fce000f8e00ff */
.L_x_8:
[----:B012---:R-:W0:Y:S01]  /*0d50*/  LDC R2, c[0x0][0x65c] ;  /* 0x00019700ff027b82 */ /* 0x007e220000000800 */
[----:B------:R-:W1:Y:S01]  /*0d60*/  S2R R15, SR_CTAID.Y ;  /* 0x00000000000f7919 */ /* 0x000e620000002600 */
[----:B------:R-:W-:Y:S01]  /*0d70*/  ULDC UR6, c[0x0][0x28c] ;  /* 0x0000a30000067ab9 */ /* 0x000fe20000000800 */
[----:B------:R-:W-:Y:S01]  /*0d80*/  ISETP.NE.AND P0, PT, R7, 0x2, PT ;  /* 0x000000020700780c */ /* 0x000fe20003f05270 */
[----:B------:R-:W-:Y:S01]  /*0d90*/  UIADD3 UR6, UR6, 0x1f, URZ ;  /* 0x0000001f06067890 */ /* 0x000fe2000fffe03f */
[----:B------:R-:W2:Y:S01]  /*0da0*/  S2R R6, SR_CTAID.X ;  /* 0x0000000000067919 */ /* 0x000ea20000002500 */
[----:B------:R-:W-:Y:S01]  /*0db0*/  UMOV UR39, URZ ;  /* 0x0000003f00277c82 */ /* 0x000fe20008000000 */
[----:B------:R-:W-:Y:S01]  /*0dc0*/  UMOV UR38, URZ ;  /* 0x0000003f00267c82 */ /* 0x000fe20008000000 */
[----:B------:R-:W-:Y:S01]  /*0dd0*/  USHF.R.S32.HI UR7, URZ, 0x1f, UR6 ;  /* 0x0000001f3f077899 */ /* 0x000fe20008011406 */
[----:B------:R-:W-:-:S03]  /*0de0*/  ULDC.64 UR8, c[0x0][0x650] ;  /* 0x0001940000087ab9 */ /* 0x000fc60000000a00 */
[----:B------:R-:W-:-:S04]  /*0df0*/  ULEA.HI UR7, UR7, UR6, URZ, 0x5 ;  /* 0x0000000607077291 */ /* 0x000fc8000f8f283f */
[----:B------:R-:W-:Y:S01]  /*0e00*/  USHF.R.S32.HI UR40, URZ, 0x5, UR7 ;  /* 0x000000053f287899 */ /* 0x000fe20008011407 */
[----:B0-----:R-:W-:-:S13]  /*0e10*/  ISETP.NE.AND P1, PT, R2, 0x1, PT ;  /* 0x000000010200780c */ /* 0x001fda0003f25270 */
[----:B------:R-:W2:Y:S01]  /*0e20*/  @P1 LDC R17, c[0x0][0x10] ;  /* 0x00000400ff111b82 */ /* 0x000ea20000000800 */
[----:B-1----:R-:W-:Y:S02]  /*0e30*/  @P1 IMAD.MOV.U32 R8, RZ, RZ, R15 ;  /* 0x000000ffff081224 */ /* 0x002fe400078e000f */
[----:B------:R-:W-:Y:S02]  /*0e40*/  @P1 IMAD.MOV.U32 R9, RZ, RZ, RZ ;  /* 0x000000ffff091224 */ /* 0x000fe400078e00ff */
[----:B------:R-:W-:-:S03]  /*0e50*/  @P1 IMAD.MOV.U32 R7, RZ, RZ, RZ ;  /* 0x000000ffff071224 */ /* 0x000fc600078e00ff */
[----:B------:R-:W0:Y:S01]  /*0e60*/  @!P1 LDC R3, c[0x0][0xc] ;  /* 0x00000300ff039b82 */ /* 0x000e220000000800 */
[----:B------:R-:W-:Y:S01]  /*0e70*/  ULDC UR4, c[0x0][0xc] ;  /* 0x0000030000047ab9 */ /* 0x000fe20000000800 */
[----:B------:R-:W-:Y:S02]  /*0e80*/  ULDC UR5, c[0x0][0x10] ;  /* 0x0000040000057ab9 */ /* 0x000fe40000000800 */
[----:B------:R-:W-:-:S04]  /*0e90*/  UIMAD.WIDE.U32 UR4, UR4, UR5, URZ ;  /* 0x00000005040472a5 */ /* 0x000fc8000f8e003f */
[----:B------:R-:W1:Y:S01]  /*0ea0*/  LDC R0, c[0x0][0x14] ;  /* 0x00000500ff007b82 */ /* 0x000e620000000800 */
[----:B--2---:R-:W-:-:S04]  /*0eb0*/  @P1 IMAD.WIDE.U32 R16, R6, R17, R8 ;  /* 0x0000001106101225 */ /* 0x004fc800078e0008 */
[----:B------:R-:W-:Y:S02]  /*0ec0*/  @P1 IMAD.IADD R17, R17, 0x1, R7 ;  /* 0x0000000111111824 */ /* 0x000fe400078e0207 */
[----:B------:R-:W-:Y:S02]  /*0ed0*/  IMAD.MOV.U32 R7, RZ, RZ, RZ ;  /* 0x000000ffff077224 */ /* 0x000fe400078e00ff */
[----:B0-----:R-:W-:-:S04]  /*0ee0*/  @!P1 IMAD.WIDE.U32 R8, R3, R15, R6 ;  /* 0x0000000f03089225 */ /* 0x001fc800078e0006 */
[----:B------:R-:W-:Y:S02]  /*0ef0*/  @!P1 IMAD.MOV.U32 R16, RZ, RZ, R8 ;  /* 0x000000ffff109224 */ /* 0x000fe400078e0008 */
[----:B-1----:R-:W-:-:S04]  /*0f00*/  IMAD.WIDE.U32 R10, R0, UR4, RZ ;  /* 0x00000004000a7c25 */ /* 0x002fc8000f8e00ff */
[----:B------:R-:W-:Y:S01]  /*0f10*/  IMAD R3, R0, UR5, RZ ;  /* 0x0000000500037c24 */ /* 0x000fe2000f8e02ff */
[----:B------:R0:W-:Y:S01]  /*0f20*/  STL.64 [R1], R10 ;  /* 0x0000000a01007387 */ /* 0x0001e20000100a00 */
[----:B------:R-:W-:Y:S02]  /*0f30*/  @!P1 IMAD.MOV.U32 R17, RZ, RZ, R9 ;  /* 0x000000ffff119224 */ /* 0x000fe400078e0009 */
[----:B------:R-:W-:Y:S01]  /*0f40*/  IMAD.IADD R0, R11, 0x1, R3 ;  /* 0x000000010b007824 */ /* 0x000fe200078e0203 */
[----:B------:R-:W-:Y:S06]  /*0f50*/  @P0 BRA `(.L_x_10) ;  /* 0x0000000000280947 */ /* 0x000fec0003800000 */
[----:B------:R-:W-:Y:S01]  /*0f60*/  UIMAD.WIDE.U32 UR4, UR40, -0x45306eb3, URZ ;  /* 0xbacf914d280478a5 */ /* 0x000fe2000f8e003f */
[----:B------:R-:W-:Y:S01]  /*0f70*/  IADD3 R16, P0, R16, R10, RZ ;  /* 0x0000000a10107210 */ /* 0x000fe20007f1e0ff */
[----:B------:R-:W-:Y:S02]  /*0f80*/  UISETP.GE.U32.AND UP0, UPT, UR40, 0x25, UPT ;  /* 0x000000252800788c */ /* 0x000fe4000bf06070 */
[----:B------:R-:W-:Y:S02]  /*0f90*/  UIADD3 UR4, -UR5, UR40, URZ ;  /* 0x0000002805047290 */ /* 0x000fe4000fffe13f */
[----:B------:R-:W-:Y:S01]  /*0fa0*/  IMAD.X R17, R0, 0x1, R17, P0 ;  /* 0x0000000100117824 */ /* 0x000fe200000e0611 */
[----:B------:R-:W-:Y:S01]  /*0fb0*/  UMOV UR38, URZ ;  /* 0x0000003f00267c82 */ /* 0x000fe20008000000 */
[----:B------:R-:W-:-:S04]  /*0fc0*/  ULEA.HI UR4, UR4, UR5, URZ, 0x1f ;  /* 0x0000000504047291 */ /* 0x000fc8000f8ff83f */
[----:B------:R-:W-:-:S04]  /*0fd0*/  USHF.R.U32.HI UR4, URZ, 0x5, UR4 ;  /* 0x000000053f047899 */ /* 0x000fc80008011604 */
[----:B------:R-:W-:Y:S02]  /*0fe0*/  @UP0 ULOP3.LUT UR38, UR4, 0x1, URZ, 0xc0, !UPT ;  /* 0x0000000104260892 */ /* 0x000fe4000f8ec03f */
[----:B------:R-:W-:-:S12]  /*0ff0*/  UIMAD UR39, UR4, -0x25, UR40 ;  /* 0xffffffdb042778a4 */ /* 0x000fd8000f8e0228 */
.L_x_10:
[----:B------:R-:W-:Y:S01]  /*1000*/  ISETP.GE.U32.AND P0, PT, R16, UR8, PT ;  /* 0x0000000810007c0c */ /* 0x000fe2000bf06070 */
[----:B------:R-:W-:Y:S01]  /*1010*/  IMAD.MOV.U32 R22, RZ, RZ, -0x1 ;  /* 0xffffffffff167424 */ /* 0x000fe200078e00ff */
[----:B------:R-:W-:Y:S01]  /*1020*/  PRMT R3, RZ, 0x7610, R3 ;  /* 0x00007610ff037816 */ /* 0x000fe20000000003 */
[----:B------:R-:W-:Y:S01]  /*1030*/  IMAD.MOV.U32 R19, RZ, RZ, -0x1 ;  /* 0xffffffffff137424 */ /* 0x000fe200078e00ff */
[----:B------:R-:W-:Y:S01]  /*1040*/  ISETP.GE.U32.AND.EX P0, PT, R17, UR9, PT, P0 ;  /* 0x0000000911007c0c */ /* 0x000fe2000bf06100 */
[----:B------:R-:W-:-:S12]  /*1050*/  IMAD.MOV.U32 R18, RZ, RZ, -0x1 ;  /* 0xffffffffff127424 */ /* 0x000fd800078e00ff */
[----:B------:R-:W-:Y:S05]  /*1060*/  @P0 BRA `(.L_x_11) ;  /* 0x0000000400580947 */ /* 0x000fea0003800000 */
[----:B------:R-:W1:Y:S01]  /*1070*/  LDC.64 R20, c[0x0][0x628] ;  /* 0x00018a00ff147b82 */ /* 0x000e620000000a00 */
[----:B------:R-:W-:Y:S02]  /*1080*/  IMAD.MOV.U32 R8, RZ, RZ, R16 ;  /* 0x000000ffff087224 */ /* 0x000fe400078e0010 */
[----:B------:R-:W-:-:S05]  /*1090*/  IMAD.MOV.U32 R9, RZ, RZ, R17 ;  /* 0x000000ffff097224 */ /* 0x000fca00078e0011 */
[----:B------:R-:W2:Y:S08]  /*10a0*/  LDC R18, c[0x0][0x630] ;  /* 0x00018c00ff127b82 */ /* 0x000eb00000000800 */
[----:B------:R-:W3:Y:S01]  /*10b0*/  LDC.64 R24, c[0x0][0x620] ;  /* 0x00018800ff187b82 */ /* 0x000ee20000000a00 */
[----:B-1----:R-:W-:-:S04]  /*10c0*/  ISETP.NE.U32.AND P0, PT, R20, RZ, PT ;  /* 0x000000ff1400720c */ /* 0x002fc80003f05070 */
[----:B------:R-:W-:-:S13]  /*10d0*/  ISETP.NE.AND.EX P0, PT, R21, RZ, PT, P0 ;  /* 0x000000ff1500720c */ /* 0x000fda0003f05300 */
[----:B--23--:R-:W-:Y:S05]  /*10e0*/  @!P0 BRA `(.L_x_12) ;  /* 0x0000000000288947 */ /* 0x00cfea0003800000 */
[----:B------:R-:W1:Y:S02]  /*10f0*/  LDC R3, c[0x0][0x634] ;  /* 0x00018d00ff037b82 */ /* 0x000e640000000800 */
[----:B-1----:R-:W-:-:S05]  /*1100*/  IADD3 R3, P0, R16, R3, RZ ;  /* 0x0000000310037210 */ /* 0x002fca0007f1e0ff */
[----:B------:R-:W-:-:S04]  /*1110*/  IMAD.X R19, RZ, RZ, R17, P0 ;  /* 0x000000ffff137224 */ /* 0x000fc800000e0611 */
[----:B------:R-:W-:-:S04]  /*1120*/  IMAD.WIDE.U32 R8, R19, R20, RZ ;  /* 0x0000001413087225 */ /* 0x000fc800078e00ff */
[----:B0-----:R-:W-:-:S04]  /*1130*/  IMAD.WIDE.U32 R10, P0, R3, R21, R8 ;  /* 0x00000015030a7225 */ /* 0x001fc80007800008 */
[----:B------:R-:W-:-:S04]  /*1140*/  IMAD.WIDE.U32 R8, R3, R20, RZ ;  /* 0x0000001403087225 */ /* 0x000fc800078e00ff */
[----:B------:R-:W-:Y:S01]  /*1150*/  IMAD.X R13, RZ, RZ, RZ, P0 ;  /* 0x000000ffff0d7224 */ /* 0x000fe200000e06ff */
[----:B------:R-:W-:Y:S01]  /*1160*/  IADD3 RZ, P0, R9, R10, RZ ;  /* 0x0000000a09ff7210 */ /* 0x000fe20007f1e0ff */
[----:B------:R-:W-:-:S04]  /*1170*/  IMAD.MOV.U32 R12, RZ, RZ, R11 ;  /* 0x000000ffff0c7224 */ /* 0x000fc800078e000b */
[----:B------:R-:W-:-:S08]  /*1180*/  IMAD.WIDE.U32.X R8, R19, R21, R12, P0 ;  /* 0x0000001513087225 */ /* 0x000fd000000e040c */
.L_x_12:
[-CC-:B------:R-:W-:Y:S01]  /*1190*/  SHF.R.U64 R30, R8, R18.reuse, R9.reuse ;  /* 0x00000012081e7219 */ /* 0x180fe20000001209 */
[----:B------:R-:W1:Y:S01]  /*11a0*/  LDC R12, c[0x0][0x618] ;  /* 0x00018600ff0c7b82 */ /* 0x000e620000000800 */
[----:B------:R-:W-:Y:S01]  /*11b0*/  SHF.R.U32.HI R7, RZ, R18, R9 ;  /* 0x00000012ff077219 */ /* 0x000fe20000011609 */
[----:B------:R-:W-:Y:S01]  /*11c0*/  ULDC UR4, c[0x0][0x150] ;  /* 0x0000540000047ab9 */ /* 0x000fe20000000800 */
[----:B0-----:R-:W-:Y:S02]  /*11d0*/  IADD3 R11, P0, RZ, -R30, RZ ;  /* 0x8000001eff0b7210 */ /* 0x001fe40007f1e0ff */
[----:B------:R-:W-:-:S03]  /*11e0*/  I2FP.F32.U32 R3, R6 ;  /* 0x0000000600037245 */ /* 0x000fc60000201000 */
[----:B------:R-:W0:Y:S01]  /*11f0*/  LDC.64 R26, c[0x0][0x640] ;  /* 0x00019000ff1a7b82 */ /* 0x000e220000000a00 */
[----:B------:R-:W-:Y:S02]  /*1200*/  IMAD.X R13, RZ, RZ, ~R7, P0 ;  /* 0x000000ffff0d7224 */ /* 0x000fe400000e0e07 */
[----:B------:R-:W-:Y:S01]  /*1210*/  FMUL R3, R3, UR4 ;  /* 0x0000000403037c20 */ /* 0x000fe20008400000 */
[----:B------:R-:W-:Y:S01]  /*1220*/  IMAD.WIDE.U32 R8, R11, R24, R16 ;  /* 0x000000180b087225 */ /* 0x000fe200078e0010 */
[----:B------:R-:W-:-:S03]  /*1230*/  ULDC UR4, c[0x0][0x154] ;  /* 0x0000550000047ab9 */ /* 0x000fc60000000800 */
[----:B------:R-:W-:Y:S01]  /*1240*/  IMAD R10, R13, R24, RZ ;  /* 0x000000180d0a7224 */ /* 0x000fe200078e02ff */
[----:B------:R-:W2:Y:S01]  /*1250*/  LDC R7, c[0x0][0x144] ;  /* 0x00005100ff077b82 */ /* 0x000ea20000000800 */
[----:B------:R-:W3:Y:S02]  /*1260*/  F2I.U32.TRUNC.NTZ R3, R3 ;  /* 0x0000000300037305 */ /* 0x000ee4000020f000 */
[----:B------:R-:W-:-:S04]  /*1270*/  IMAD R11, R11, R25, R10 ;  /* 0x000000190b0b7224 */ /* 0x000fc800078e020a */
[----:B------:R-:W-:Y:S01]  /*1280*/  IMAD.IADD R9, R9, 0x1, R11 ;  /* 0x0000000109097824 */ /* 0x000fe200078e020b */
[----:B------:R-:W4:Y:S01]  /*1290*/  LDC R18, c[0x0][0x608] ;  /* 0x00018200ff127b82 */ /* 0x000f220000000800 */
[----:B------:R-:W-:-:S03]  /*12a0*/  IMAD.MOV.U32 R11, RZ, RZ, -0x1 ;  /* 0xffffffffff0b7424 */ /* 0x000fc600078e00ff */
[-C--:B-1----:R-:W-:Y:S02]  /*12b0*/  SHF.R.U64 R22, R8, R12.reuse, R9 ;  /* 0x0000000c08167219 */ /* 0x082fe40000001209 */
[----:B------:R-:W-:Y:S02]  /*12c0*/  I2FP.F32.U32 R8, R15 ;  /* 0x0000000f00087245 */ /* 0x000fe40000201000 */
[----:B------:R-:W1:Y:S01]  /*12d0*/  LDC R24, c[0x0][0x658] ;  /* 0x00019600ff187b82 */ /* 0x000e620000000800 */
[----:B0-----:R-:W-:Y:S01]  /*12e0*/  ISETP.NE.U32.AND P0, PT, R26, RZ, PT ;  /* 0x000000ff1a00720c */ /* 0x001fe20003f05070 */
[----:B---3--:R-:W-:Y:S01]  /*12f0*/  IMAD.MOV R10, RZ, RZ, -R3 ;  /* 0x000000ffff0a7224 */ /* 0x008fe200078e0a03 */
[----:B------:R-:W-:Y:S01]  /*1300*/  SHF.R.U32.HI R9, RZ, R12, R9 ;  /* 0x0000000cff097219 */ /* 0x000fe20000011609 */
[----:B------:R-:W-:Y:S01]  /*1310*/  FMUL R8, R8, UR4 ;  /* 0x0000000408087c20 */ /* 0x000fe20008400000 */
[----:B------:R-:W-:-:S03]  /*1320*/  ISETP.NE.AND.EX P0, PT, R27, RZ, PT, P0 ;  /* 0x000000ff1b00720c */ /* 0x000fc60003f05300 */
[----:B------:R-:W0:Y:S01]  /*1330*/  LDC R20, c[0x0][0x148] ;  /* 0x00005200ff147b82 */ /* 0x000e220000000800 */
[----:B--2---:R-:W-:-:S07]  /*1340*/  IMAD R3, R7, R10, R6 ;  /* 0x0000000a07037224 */ /* 0x004fce00078e0206 */
[----:B------:R-:W2:Y:S01]  /*1350*/  LDC R21, c[0x0][0x600] ;  /* 0x00018000ff157b82 */ /* 0x000ea20000000800 */
[-CC-:B----4-:R-:W-:Y:S02]  /*1360*/  SHF.R.U64 R32, R22, R18.reuse, R9.reuse ;  /* 0x0000001216207219 */ /* 0x190fe40000001209 */
[----:B------:R-:W-:Y:S01]  /*1370*/  SHF.R.U32.HI R7, RZ, R18, R9 ;  /* 0x00000012ff077219 */ /* 0x000fe20000011609 */
[----:B------:R-:W-:Y:S01]  /*1380*/  IMAD.MOV.U32 R9, RZ, RZ, 0x1 ;  /* 0x00000001ff097424 */ /* 0x000fe200078e00ff */
[----:B------:R3:W4:Y:S03]  /*1390*/  F2I.U32.TRUNC.NTZ R18, R8 ;  /* 0x0000000800127305 */ /* 0x000726000020f000 */
[----:B------:R-:W0:Y:S01]  /*13a0*/  LDC R25, c[0x0][0x648] ;  /* 0x00019200ff197b82 */ /* 0x000e220000000800 */
[-C--:B-1----:R-:W-:Y:S02]  /*13b0*/  SHF.L.U32 R6, R11, R24.reuse, RZ ;  /* 0x000000180b067219 */ /* 0x082fe400000006ff */
[----:B------:R-:W-:-:S02]  /*13c0*/  SHF.R.U64 R34, R32, R24, R7 ;  /* 0x0000001820227219 */ /* 0x000fc40000001207 */
[----:B------:R-:W-:Y:S02]  /*13d0*/  LOP3.LUT R13, RZ, R6, RZ, 0x33, !PT ;  /* 0x00000006ff0d7212 */ /* 0x000fe400078e33ff */
[-C--:B------:R-:W-:Y:S01]  /*13e0*/  SHF.R.U32.HI R7, RZ, R24.reuse, R7 ;  /* 0x00000018ff077219 */ /* 0x080fe20000011607 */
[----:B------:R-:W1:Y:S01]  /*13f0*/  LDC R29, c[0x0][0x638] ;  /* 0x00018e00ff1d7b82 */ /* 0x000e620000000800 */
[----:B------:R-:W-:Y:S01]  /*1400*/  SHF.L.U32 R12, R9, R24, RZ ;  /* 0x00000018090c7219 */ /* 0x000fe200000006ff */
[----:B------:R-:W-:-:S06]  /*1410*/  IMAD.MOV.U32 R6, RZ, RZ, R34 ;  /* 0x000000ffff067224 */ /* 0x000fcc00078e0022 */
[----:B------:R-:W0:Y:S01]  /*1420*/  LDC R28, c[0x0][0x610] ;  /* 0x00018400ff1c7b82 */ /* 0x000e220000000800 */
[----:B---34-:R-:W-:Y:S05]  /*1430*/  @!P0 BRA `(.L_x_13) ;  /* 0x0000000000288947 */ /* 0x018fea0003800000 */
[----:B------:R-:W3:Y:S02]  /*1440*/  LDC R11, c[0x0][0x64c] ;  /* 0x00019300ff0b7b82 */ /* 0x000ee40000000800 */
[----:B---3--:R-:W-:-:S05]  /*1450*/  IADD3 R11, P0, R34, R11, RZ ;  /* 0x0000000b220b7210 */ /* 0x008fca0007f1e0ff */
[----:B------:R-:W-:-:S04]  /*1460*/  IMAD.X R19, RZ, RZ, R7, P0 ;  /* 0x000000ffff137224 */ /* 0x000fc800000e0607 */
[----:B------:R-:W-:-:S04]  /*1470*/  IMAD.WIDE.U32 R6, R19, R26, RZ ;  /* 0x0000001a13067225 */ /* 0x000fc800078e00ff */
[----:B------:R-:W-:-:S04]  /*1480*/  IMAD.WIDE.U32 R8, P0, R11, R27, R6 ;  /* 0x0000001b0b087225 */ /* 0x000fc80007800006 */
[----:B------:R-:W-:-:S04]  /*1490*/  IMAD.WIDE.U32 R6, R11, R26, RZ ;  /* 0x0000001a0b067225 */ /* 0x000fc800078e00ff */
[----:B------:R-:W-:Y:S01]  /*14a0*/  IMAD.X R11, RZ, RZ, RZ, P0 ;  /* 0x000000ffff0b7224 */ /* 0x000fe200000e06ff */
[----:B------:R-:W-:Y:S01]  /*14b0*/  IADD3 RZ, P0, R7, R8, RZ ;  /* 0x0000000807ff7210 */ /* 0x000fe20007f1e0ff */
[----:B------:R-:W-:-:S04]  /*14c0*/  IMAD.MOV.U32 R10, RZ, RZ, R9 ;  /* 0x000000ffff0a7224 */ /* 0x000fc800078e0009 */
[----:B------:R-:W-:-:S08]  /*14d0*/  IMAD.WIDE.U32.X R6, R19, R27, R10, P0 ;  /* 0x0000001b13067225 */ /* 0x000fd000000e040a */
.L_x_13:
[----:B0-----:R-:W-:Y:S01]  /*14e0*/  SHF.R.U64 R6, R6, R25, R7 ;  /* 0x0000001906067219 */ /* 0x001fe20000001207 */
[----:B--2---:R-:W-:Y:S01]  /*14f0*/  VIADD R7, R21, 0xffffffff ;  /* 0xffffffff15077836 */ /* 0x004fe20000000000 */
[----:B------:R-:W-:Y:S01]  /*1500*/  LOP3.LUT R13, R32, R13, RZ, 0xc0, !PT ;  /* 0x0000000d200d7212 */ /* 0x000fe200078ec0ff */
[----:B------:R-:W-:Y:S02]  /*1510*/  IMAD.MOV R18, RZ, RZ, -R18 ;  /* 0x000000ffff127224 */ /* 0x000fe400078e0a12 */
[----:B------:R-:W-:Y:S01]  /*1520*/  IMAD.MOV R8, RZ, RZ, -R6 ;  /* 0x000000ffff087224 */ /* 0x000fe200078e0a06 */
[----:B------:R-:W-:Y:S01]  /*1530*/  LOP3.LUT R7, R22, R7, RZ, 0xc0, !PT ;  /* 0x0000000716077212 */ /* 0x000fe200078ec0ff */
[----:B------:R-:W-:Y:S02]  /*1540*/  IMAD R12, R12, R6, R13 ;  /* 0x000000060c0c7224 */ /* 0x000fe400078e020d */
[----:B------:R-:W-:Y:S02]  /*1550*/  @P1 IMAD R3, R20, R18, R15 ;  /* 0x0000001214031224 */ /* 0x000fe400078e020f */
[----:B-1----:R-:W-:-:S02]  /*1560*/  IMAD R6, R8, R29, R34 ;  /* 0x0000001d08067224 */ /* 0x002fc400078e0222 */
[----:B------:R-:W-:Y:S02]  /*1570*/  IMAD R22, R12, R28, R3 ;  /* 0x0000001c0c167224 */ /* 0x000fe400078e0203 */
[----:B------:R-:W-:Y:S02]  /*1580*/  IMAD R7, R6, R21, R7 ;  /* 0x0000001506077224 */ /* 0x000fe400078e0207 */
[----:B------:R-:W-:Y:S02]  /*1590*/  IMAD.MOV.U32 R3, RZ, RZ, 0x1 ;  /* 0x00000001ff037424 */ /* 0x000fe400078e00ff */
[----:B------:R-:W-:Y:S01]  /*15a0*/  IMAD.MOV.U32 R18, RZ, RZ, R30 ;  /* 0x000000ffff127224 */ /* 0x000fe200078e001e */
[----:B------:R-:W-:Y:S02]  /*15b0*/  SEL R19, R7, R22, !P1 ;  /* 0x0000001607137207 */ /* 0x000fe40004800000 */
[----:B------:R-:W-:-:S07]  /*15c0*/  SEL R22, R22, R7, !P1 ;  /* 0x0000000716167207 */ /* 0x000fce0004800000 */
.L_x_11:
[----:B------:R-:W-:Y:S05]  /*15d0*/  @!P2 BRA `(.L_x_14) ;  /* 0x00000044006ca947 */ /* 0x000fea0003800000 */
[----:B------:R-:W-:-:S13]  /*15e0*/  ISETP.GT.U32.AND P0, PT, R31, 0x1, PT ;  /* 0x000000011f00780c */ /* 0x000fda0003f04070 */
[----:B------:R-:W-:Y:S05]  /*15f0*/  @P0 EXIT ;  /* 0x000000000000094d */ /* 0x000fea0003800000 */
.L_x_15:
[----:B------:R-:W-:-:S08]  /*1600*/  NOP ;  /* 0x0000000000007918 */ /* 0x000fd00000000000 */
[----:B------:R-:W1:Y:S02]  /*1610*/  USETMAXREG.TRY_ALLOC.CTAPOOL UP0, 0xe8 ;  /* 0x000000e8000079c8 */ /* 0x000e640008000600 */
[----:B-1----:R-:W-:-:S13]  /*1620*/  PLOP3.LUT P0, PT, PT, PT, UP0, 0x80, 0x0 ;  /* 0x000000000000781c */ /* 0x002fda0003f0f008 */
[----:B------:R-:W-:Y:S05]  /*1630*/  @!P0 BRA `(.L_x_15) ;  /* 0xfffffffc00f08947 */ /* 0x000fea000383ffff */
[----:B------:R-:W-:-:S13]  /*1640*/  LOP3.LUT P0, RZ, R3, 0xff, RZ, 0xc0, !PT ;  /* 0x000000ff03ff7812 */ /* 0x000fda000780c0ff */
[----:B------:R-:W-:Y:S05]  /*1650*/  @!P0 EXIT ;  /* 0x000000000000894d */ /* 0x000fea0003800000 */
[----:B------:R-:W2:Y:S01]  /*1660*/  LDL.64 R8, [R1] ;  /* 0x0000000001087983 */ /* 0x000ea20000100a00 */
[----:B------:R-:W-:Y:S01]  /*1670*/  SHF.R.S32.HI R3, RZ, 0x1f, R4 ;  /* 0x0000001fff037819 */ /* 0x000fe20000011404 */
[----:B------:R-:W1:Y:S01]  /*1680*/  S2UR UR4, SR_CgaCtaId ;  /* 0x00000000000479c3 */ /* 0x000e620000008800 */
[----:B------:R-:W-:Y:S01]  /*1690*/  UMOV UR41, 0x400 ;  /* 0x0000040000297882 */ /* 0x000fe20000000000 */
[----:B------:R-:W-:Y:S01]  /*16a0*/  UISETP.LT.AND UP0, UPT, UR40, 0x1, UPT ;  /* 0x000000012800788c */ /* 0x000fe2000bf01270 */
[CC--:B------:R-:W-:Y:S01]  /*16b0*/  LEA.HI R5, R3.reuse, R4.reuse, RZ, 0x2 ;  /* 0x0000000403057211 */ /* 0x0c0fe200078f10ff */
[----:B------:R-:W-:Y:S01]  /*16c0*/  UIADD3 UR5, UR43, -0x1, URZ ;  /* 0xffffffff2b057890 */ /* 0x000fe2000fffe03f */
[----:B------:R-:W-:Y:S01]  /*16d0*/  LEA.HI R3, R3, R4, RZ, 0x5 ;  /* 0x0000000403037211 */ /* 0x000fe200078f28ff */
[----:B------:R-:W-:Y:S01]  /*16e0*/  USEL UR42, UR40, 0x1, UP0 ;  /* 0x00000001282a7887 */ /* 0x000fe20008000000 */
[--C-:B------:R-:W-:Y:S01]  /*16f0*/  SHF.R.S32.HI R90, RZ, 0x2, R5.reuse ;  /* 0x00000002ff5a7819 */ /* 0x100fe20000011405 */
[----:B------:R-:W3:Y:S01]  /*1700*/  LDC R94, c[0x0][0x658] ;  /* 0x00019600ff5e7b82 */ /* 0x000ee20000000800 */
[----:B------:R-:W-:Y:S01]  /*1710*/  SHF.R.S32.HI R7, RZ, 0x1f, R5 ;  /* 0x0000001fff077819 */ /* 0x000fe20000011405 */
[----:B------:R-:W-:Y:S01]  /*1720*/  UISETP.NE.AND UP0, UPT, UR5, URZ, UPT ;  /* 0x0000003f0500728c */ /* 0x000fe2000bf05270 */
[----:B------:R-:W-:Y:S01]  /*1730*/  SHF.R.S32.HI R3, RZ, 0x5, R3 ;  /* 0x00000005ff037819 */ /* 0x000fe20000011403 */
[----:B------:R-:W-:Y:S01]  /*1740*/  ULDC UR8, c[0x0][0x284] ;  /* 0x0000a10000087ab9 */ /* 0x000fe20000000800 */
[----:B------:R-:W-:Y:S01]  /*1750*/  LEA.HI R7, R7, R90, RZ, 0x3 ;  /* 0x0000005a07077211 */ /* 0x000fe200078f18ff */
[----:B------:R-:W-:Y:S01]  /*1760*/  USEL UR7, URZ, 0x1, UP0 ;  /* 0x000000013f077887 */ /* 0x000fe20008000000 */
[----:B------:R-:W-:Y:S01]  /*1770*/  LOP3.LUT R5, R5, 0xfffffffc, RZ, 0xc0, !PT ;  /* 0xfffffffc05057812 */ /* 0x000fe200078ec0ff */
[----:B------:R-:W4:Y:S01]  /*1780*/  LDC R6, c[0x0][0x288] ;  /* 0x0000a200ff067b82 */ /* 0x000f220000000800 */
[----:B------:R-:W-:Y:S01]  /*1790*/  LOP3.LUT R7, R7, 0xfffffff8, RZ, 0xc0, !PT ;  /* 0xfffffff807077812 */ /* 0x000fe200078ec0ff */
[----:B------:R-:W-:-:S02]  /*17a0*/  USHF.L.U32 UR48, UR40, 0x1, URZ ;  /* 0x0000000128307899 */ /* 0x000fc4000800063f */
[----:B------:R-:W-:Y:S01]  /*17b0*/  IMAD.IADD R5, R4, 0x1, -R5 ;  /* 0x0000000104057824 */ /* 0x000fe200078e0a05 */
[----:B------:R-:W-:Y:S01]  /*17c0*/  UIADD3 UR42, -UR42, UR40, URZ ;  /* 0x000000282a2a7290 */ /* 0x000fe2000fffe13f */
[----:B------:R-:W-:Y:S01]  /*17d0*/  IMAD.IADD R90, R90, 0x1, -R7 ;  /* 0x000000015a5a7824 */ /* 0x000fe200078e0a07 */
[----:B-1----:R-:W-:Y:S01]  /*17e0*/  ULEA UR41, UR4, UR41, 0x18 ;  /* 0x0000002904297291 */ /* 0x002fe2000f8ec03f */
[----:B------:R-:W-:Y:S01]  /*17f0*/  IMAD.MOV.U32 R7, RZ, RZ, 0x1 ;  /* 0x00000001ff077424 */ /* 0x000fe200078e00ff */
[----:B------:R-:W-:Y:S02]  /*1800*/  USHF.L.U32 UR4, UR5, 0x3, URZ ;  /* 0x0000000305047899 */ /* 0x000fe4000800063f */
[--C-:B------:R-:W-:Y:S01]  /*1810*/  SHF.R.S32.HI R91, RZ, 0x1f, R90.reuse ;  /* 0x0000001fff5b7819 */ /* 0x100fe2000001145a */
[--C-:B------:R-:W-:Y:S01]  /*1820*/  IMAD R98, R3, -0x10, -R90.reuse ;  /* 0xfffffff003627824 */ /* 0x100fe200078e0a5a */
[----:B------:R-:W-:Y:S01]  /*1830*/  UIADD3 UR5, UR41, 0x380, URZ ;  /* 0x0000038029057890 */ /* 0x000fe2000fffe03f */
[----:B------:R-:W-:Y:S01]  /*1840*/  IMAD.SHL.U32 R92, R5, 0x2, RZ ;  /* 0x00000002055c7824 */ /* 0x000fe200078e00ff */
[----:B------:R-:W-:Y:S01]  /*1850*/  UIADD3 UR6, UR41, 0x12b80, URZ ;  /* 0x00012b8029067890 */ /* 0x000fe2000fffe03f */
[----:B------:R-:W-:Y:S01]  /*1860*/  IMAD.WIDE R90, R3, 0x10, R90 ;  /* 0x00000010035a7825 */ /* 0x000fe200078e025a */
[----:B------:R-:W-:-:S02]  /*1870*/  USHF.R.U32.HI UR5, URZ, 0x4, UR5 ;  /* 0x000000043f057899 */ /* 0x000fc40008011605 */
[----:B------:R-:W-:Y:S01]  /*1880*/  USHF.R.U32.HI UR6, URZ, 0x4, UR6 ;  /* 0x000000043f067899 */ /* 0x000fe20008011606 */
[----:B------:R-:W-:Y:S01]  /*1890*/  IMAD.MOV.U32 R3, RZ, RZ, -0x1 ;  /* 0xffffffffff037424 */ /* 0x000fe200078e00ff */
[----:B------:R-:W-:Y:S01]  /*18a0*/  UIADD3 UR47, UR41, 0x260, URZ ;  /* 0x00000260292f7890 */ /* 0x000fe2000fffe03f */
[----:B------:R-:W-:Y:S01]  /*18b0*/  IMAD.U32 R100, RZ, RZ, UR7 ;  /* 0x00000007ff647e24 */ /* 0x000fe2000f8e00ff */
[----:B------:R-:W-:Y:S01]  /*18c0*/  ULOP3.LUT UR4, UR4, 0x8, URZ, 0xc0, !UPT ;  /* 0x0000000804047892 */ /* 0x000fe2000f8ec03f */
[----:B----4-:R-:W-:Y:S01]  /*18d0*/  IMAD R95, R5, -0x2, R6 ;  /* 0xfffffffe055f7824 */ /* 0x010fe200078e0206 */
[-C--:B---3--:R-:W-:Y:S01]  /*18e0*/  SHF.L.U32 R3, R3, R94.reuse, RZ ;  /* 0x0000005e03037219 */ /* 0x088fe200000006ff */
[----:B------:R-:W-:Y:S01]  /*18f0*/  ULOP3.LUT UR5, UR5, 0x3fff, URZ, 0xc0, !UPT ;  /* 0x00003fff05057892 */ /* 0x000fe2000f8ec03f */
[----:B------:R-:W-:Y:S01]  /*1900*/  SHF.L.U32 R94, R7, R94, RZ ;  /* 0x0000005e075e7219 */ /* 0x000fe200000006ff */
[----:B------:R-:W-:Y:S01]  /*1910*/  ULOP3.LUT UR6, UR6, 0x3fff, URZ, 0xc0, !UPT ;  /* 0x00003fff06067892 */ /* 0x000fe2000f8ec03f */
[----:B------:R-:W-:Y:S01]  /*1920*/  LOP3.LUT R97, RZ, R3, RZ, 0x33, !PT ;  /* 0x00000003ff617212 */ /* 0x000fe200078e33ff */
[----:B------:R-:W-:Y:S01]  /*1930*/  VIADD R98, R98, UR8 ;  /* 0x0000000862627c36 */ /* 0x000fe20008000000 */
[----:B------:R-:W-:Y:S01]  /*1940*/  SHF.R.S32.HI R93, RZ, 0x1f, R92 ;  /* 0x0000001fff5d7819 */ /* 0x000fe2000001145c */
[----:B------:R-:W-:-:S02]  /*1950*/  ULEA UR43, UR43, UR47, 0x3 ;  /* 0x0000002f2b2b7291 */ /* 0x000fc4000f8e183f */
[----:B------:R-:W-:Y:S02]  /*1960*/  ULOP3.LUT UR49, UR4, 0x8, URZ, 0x3c, !UPT ;  /* 0x0000000804317892 */ /* 0x000fe4000f8e3c3f */
[----:B------:R-:W-:Y:S02]  /*1970*/  ULOP3.LUT UR44, UR4, 0x18, URZ, 0x3c, !UPT ;  /* 0x00000018042c7892 */ /* 0x000fe4000f8e3c3f */
[----:B------:R-:W-:Y:S02]  /*1980*/  ULOP3.LUT UR45, UR5, 0x10000, URZ, 0xfc, !UPT ;  /* 0x00010000052d7892 */ /* 0x000fe4000f8efc3f */
[----:B------:R-:W-:Y:S01]  /*1990*/  ULOP3.LUT UR46, UR6, 0x10000, URZ, 0xfc, !UPT ;  /* 0x00010000062e7892 */ /* 0x000fe2000f8efc3f */
[----:B--2---:R-:W-:-:S11]  /*19a0*/  SHF.L.U64.HI R96, R8, 0x1, R0 ;  /* 0x0000000108607819 */ /* 0x004fd60000010200 */
.L_x_167:
[----:B------:R-:W-:-:S04]  /*19b0*/  SHF.L.U32 R0, R100, 0x1f, RZ ;  /* 0x0000001f64007819 */ /* 0x000fc800000006ff */
[----:B-1----:R-:W1:Y:S02]  /*19c0*/  SYNCS.PHASECHK.TRANS64.TRYWAIT P0, [UR43+-0x8], R0 ;  /* 0xfffff800ff0075a7 */ /* 0x002e64000800016b */
[----:B-1--4-:R-:W-:Y:S05]  /*19d0*/  @!P0 BRA `(.L_x_16) ;  /* 0x0000006400008947 */ /* 0x012fea0003800000 */
.L_x_222:
[----:B------:R-:W-:Y:S02]  /*19e0*/  ULDC UR4, c[0x0][0x28c] ;  /* 0x0000a30000047ab9 */ /* 0x000fe40000000800 */
[----:B------:R-:W-:-:S13]  /*19f0*/  ISETP.LT.AND P0, PT, RZ, UR4, PT ;  /* 0x00000004ff007c0c */ /* 0x000fda000bf01270 */
[----:B------:R-:W-:Y:S05]  /*1a00*/  @P0 BRA `(.L_x_17) ;  /* 0x0000000000400947 */ /* 0x000fea0003800000 */
[----:B-1----:R-:W-:Y:S01]  /*1a10*/  MOV R0, 0x0 ;  /* 0x0000000000007802 */ /* 0x002fe20000000f00 */
[----:B------:R-:W-:Y:S01]  /*1a20*/  ULDC.64 UR4, c[0x4][0x68] ;  /* 0x01001a0000047ab9 */ /* 0x000fe20000000a00 */
[----:B------:R-:W-:Y:S01]  /*1a30*/  ULDC.64 UR6, c[0x4][0x8] ;  /* 0x0100020000067ab9 */ /* 0x000fe20000000a00 */
[----:B------:R-:W-:Y:S01]  /*1a40*/  IMAD.U32 R4, RZ, RZ, UR4 ;  /* 0x00000004ff047e24 */ /* 0x000fe2000f8e00ff */
[----:B------:R1:W2:Y:S01]  /*1a50*/  LDC.64 R14, c[0x4][R0] ;  /* 0x01000000000e7b82 */ /* 0x0002a20000000a00 */
[----:B------:R-:W-:Y:S01]  /*1a60*/  IMAD.U32 R5, RZ, RZ, UR5 ;  /* 0x00000005ff057e24 */ /* 0x000fe2000f8e00ff */
[----:B------:R-:W-:Y:S01]  /*1a70*/  ULDC.64 UR4, c[0x4][0x70] ;  /* 0x01001c0000047ab9 */ /* 0x000fe20000000a00 */
[----:B0-----:R-:W-:Y:S02]  /*1a80*/  IMAD.U32 R10, RZ, RZ, UR6 ;  /* 0x00000006ff0a7e24 */ /* 0x001fe4000f8e00ff */
[----:B------:R-:W-:Y:S02]  /*1a90*/  IMAD.U32 R6, RZ, RZ, UR4 ;  /* 0x00000004ff067e24 */ /* 0x000fe4000f8e00ff */
[----:B------:R-:W-:-:S02]  /*1aa0*/  IMAD.U32 R7, RZ, RZ, UR5 ;  /* 0x00000005ff077e24 */ /* 0x000fc4000f8e00ff */
[----:B------:R-:W-:Y:S02]  /*1ab0*/  IMAD.U32 R11, RZ, RZ, UR7 ;  /* 0x00000007ff0b7e24 */ /* 0x000fe4000f8e00ff */
[----:B------:R-:W-:Y:S02]  /*1ac0*/  IMAD.MOV.U32 R8, RZ, RZ, 0x1e1 ;  /* 0x000001e1ff087424 */ /* 0x000fe400078e00ff */
[----:B------:R-:W-:Y:S02]  /*1ad0*/  IMAD.MOV.U32 R12, RZ, RZ, 0x1 ;  /* 0x00000001ff0c7424 */ /* 0x000fe400078e00ff */
[----:B-1----:R-:W-:-:S07]  /*1ae0*/  IMAD.MOV.U32 R13, RZ, RZ, RZ ;  /* 0x000000ffff0d7224 */ /* 0x002fce00078e00ff */
[----:B------:R-:W-:-:S07]  /*1af0*/  LEPC R20, `(.L_x_17) ;  /* 0x000000001014794e */ /* 0x000fce0000000000 */
[----:B--2--5:R-:W-:Y:S05]  /*1b00*/  CALL.ABS.NOINC R14 ;  /* 0x000000000e007343 */ /* 0x024fea0003c00000 */
.L_x_17:
[----:B-1----:R-:W-:-:S04]  /*1b10*/  LOP3.LUT R0, R23, 0x1, RZ, 0xfc, !PT ;  /* 0x0000000117007812 */ /* 0x002fc800078efcff */
[----:B------:R-:W-:-:S13]  /*1b20*/  ISETP.NE.AND P0, PT, R0, 0x3, PT ;  /* 0x000000030000780c */ /* 0x000fda0003f05270 */
[----:B------:R-:W-:Y:S05]  /*1b30*/  @!P0 BRA `(.L_x_18) ;  /* 0x0000000000048947 */ /* 0x000fea0003800000 */
[----:B------:R-:W-:Y:S01]  /*1b40*/  BPT.TRAP 0x1 ;  /* 0x000000040000795c */ /* 0x000fe20000300000 */
.L_x_18:
[----:B------:R-:W-:Y:S02]  /*1b50*/  IMAD.U32 R3, RZ, RZ, UR39 ;  /* 0x00000027ff037e24 */ /* 0x000fe4000f8e00ff */
[----:B------:R-:W-:-:S03]  /*1b60*/  IMAD.U32 R0, RZ, RZ, UR38 ;  /* 0x00000026ff007e24 */ /* 0x000fc6000f8e00ff */
[----:B------:R-:W-:Y:S02]  /*1b70*/  LEA R3, R3, UR41, 0x3 ;  /* 0x0000002903037c11 */ /* 0x000fe4000f8e18ff */
[----:B------:R-:W-:-:S04]  /*1b80*/  SHF.L.U32 R0, R0, 0x1f, RZ ;  /* 0x0000001f00007819 */ /* 0x000fc800000006ff */
[----:B------:R1:W2:Y:S01]  /*1b90*/  SYNCS.PHASECHK.TRANS64.TRYWAIT P1, [R3+URZ], R0 ;  /* 0x00000000030075a7 */ /* 0x0002a2000802017f */
[----:B------:R-:W-:Y:S05]  /*1ba0*/  @!P0 BRA `(.L_x_19) ;  /* 0x0000000000048947 */ /* 0x000fea0003800000 */
[----:B------:R-:W-:Y:S01]  /*1bb0*/  BPT.TRAP 0x1 ;  /* 0x000000040000795c */ /* 0x000fe20000300000 */
.L_x_19:
[----:B--2---:R-:W-:Y:S05]  /*1bc0*/  @P1 BRA `(.L_x_20) ;  /* 0x0000000000081947 */ /* 0x004fea0003800000 */
[----:B------:R-:W2:Y:S02]  /*1bd0*/  SYNCS.PHASECHK.TRANS64.TRYWAIT P1, [R3+URZ], R0 ;  /* 0x00000000030075a7 */ /* 0x000ea4000802017f */
[----:B--2---:R-:W-:Y:S05]  /*1be0*/  @!P1 BRA `(.L_x_21) ;  /* 0x0000006000949947 */ /* 0x004fea0003800000 */
.L_x_20:
[----:B------:R-:W-:Y:S05]  /*1bf0*/  WARPSYNC.ALL ;  /* 0x0000000000007948 */ /* 0x000fea0003800000 */
[----:B------:R-:W-:Y:S01]  /*1c00*/  ULEA UR4, UR39, UR45, 0x7 ;  /* 0x0000002d27047291 */ /* 0x000fe2000f8e383f */
[----:B------:R-:W-:Y:S01]  /*1c10*/  WARPGROUP.ARRIVE ;  /* 0x00000000000079c5 */ /* 0x000fe20000000000 */
[----:B------:R-:W-:Y:S01]  /*1c20*/  ULEA UR6, UR39, UR46, 0x8 ;  /* 0x0000002e27067291 */ /* 0x000fe2000f8e403f */
[----:B-12---:R-:W-:Y:S01]  /*1c30*/  IMAD.U32 R0, RZ, RZ, UR42 ;  /* 0x0000002aff007e24 */ /* 0x006fe2000f8e00ff */
[----:B------:R-:W-:Y:S01]  /*1c40*/  UMOV UR5, 0xc0000010 ;  /* 0xc000001000057882 */ /* 0x000fe20000000000 */
[----:B------:R-:W-:-:S03]  /*1c50*/  UMOV UR7, 0xc0000010 ;  /* 0xc000001000077882 */ /* 0x000fc60000000000 */
[----:B------:R-:W-:-:S03]  /*1c60*/  ISETP.GE.AND P1, PT, R0, 0x1, PT ;  /* 0x000000010000780c */ /* 0x000fc60003f26270 */
[----:B------:R-:W-:Y:S03]  /*1c70*/  IGMMA.64x128x32.S8.S8 R24, gdesc[UR4], RZ, !UPT, gsb0 ;  /* 0x03600000041879f1 */ /* 0x000fe6000c0410ff */
[----:B------:R-:W-:-:S07]  /*1c80*/  WARPGROUP.DEPBAR.LE gsb0, 0x0 ;  /* 0x00008000000079c5 */ /* 0x000fce0000010000 */
[----:B------:R-:W-:Y:S05]  /*1c90*/  @!P1 BRA `(.L_x_22) ;  /* 0x0000000000b49947 */ /* 0x000fea0003800000 */
[----:B------:R-:W-:Y:S01]  /*1ca0*/  UIADD3 UR4, UR39, 0x1, URZ ;  /* 0x0000000127047890 */ /* 0x000fe2000fffe03f */
[----:B------:R-:W-:Y:S01]  /*1cb0*/  IMAD.U32 R0, RZ, RZ, UR42 ;  /* 0x0000002aff007e24 */ /* 0x000fe2000f8e00ff */
[----:B------:R-:W-:Y:S02]  /*1cc0*/  UMOV UR9, UR39 ;  /* 0x0000002700097c82 */ /* 0x000fe40008000000 */
[----:B------:R-:W-:-:S04]  /*1cd0*/  UISETP.NE.AND UP0, UPT, UR4, 0x25, UPT ;  /* 0x000000250400788c */ /* 0x000fc8000bf05270 */
[----:B------:R-:W-:Y:S02]  /*1ce0*/  USEL UR5, URZ, 0x1, UP0 ;  /* 0x000000013f057887 */ /* 0x000fe40008000000 */
[----:B------:R-:W-:Y:S02]  /*1cf0*/  USEL UR8, UR4, URZ, UP0 ;  /* 0x0000003f04087287 */ /* 0x000fe40008000000 */
[----:B------:R-:W-:-:S06]  /*1d00*/  ULOP3.LUT UR5, UR38, UR5, URZ, 0x3c, !UPT ;  /* 0x0000000526057292 */ /* 0x000fcc000f8e3c3f */
[----:B------:R-:W-:-:S07]  /*1d10*/  IMAD.U32 R5, RZ, RZ, UR5 ;  /* 0x00000005ff057e24 */ /* 0x000fce000f8e00ff */
.L_x_29:
[----:B-12---:R-:W-:Y:S05]  /*1d20*/  @!P0 BRA `(.L_x_23) ;  /* 0x0000000000048947 */ /* 0x006fea0003800000 */
[----:B------:R-:W-:Y:S01]  /*1d30*/  BPT.TRAP 0x1 ;  /* 0x000000040000795c */ /* 0x000fe20000300000 */
.L_x_23:
[----:B------:R-:W-:Y:S01]  /*1d40*/  ULEA UR4, UR8, UR41, 0x3 ;  /* 0x0000002908047291 */ /* 0x000fe2000f8e183f */
[----:B------:R-:W-:-:S08]  /*1d50*/  SHF.L.U32 R3, R5, 0x1f, RZ ;  /* 0x0000001f05037819 */ /* 0x000fd000000006ff */
[----:B------:R1:W2:Y:S01]  /*1d60*/  SYNCS.PHASECHK.TRANS64.TRYWAIT P1, [UR4], R3 ;  /* 0x00000003ff0075a7 */ /* 0x0002a20008020144 */
[----:B------:R-:W-:Y:S05]  /*1d70*/  @!P0 BRA `(.L_x_24) ;  /* 0x0000000000048947 */ /* 0x000fea0003800000 */
[----:B------:R-:W-:Y:S01]  /*1d80*/  BPT.TRAP 0x1 ;  /* 0x000000040000795c */ /* 0x000fe20000300000 */
.L_x_24:
[----:B--2---:R-:W-:Y:S05]  /*1d90*/  @P1 BRA `(.L_x_25) ;  /* 0x0000000000081947 */ /* 0x004fea0003800000 */
[----:B------:R-:W2:Y:S02]  /*1da0*/  SYNCS.PHASECHK.TRANS64.TRYWAIT P1, [UR4], R3 ;  /* 0x00000003ff0075a7 */ /* 0x000ea40008020144 */
[----:B--2---:R-:W-:Y:S05]  /*1db0*/  @!P1 BRA `(.L_x_26) ;  /* 0x0000006000349947 */ /* 0x004fea0003800000 */
.L_x_25:
[----:B------:R-:W-:Y:S01]  /*1dc0*/  ULEA UR4, UR8, UR45, 0x7 ;  /* 0x0000002d08047291 */ /* 0x000fe2000f8e383f */
[----:B------:R-:W-:Y:S01]  /*1dd0*/  WARPGROUP.ARRIVE ;  /* 0x00000000000079c5 */ /* 0x000fe20000000000 */
[----:B------:R-:W-:Y:S01]  /*1de0*/  ULEA UR6, UR8, UR46, 0x8 ;  /* 0x0000002e08067291 */ /* 0x000fe2000f8e403f */
[----:B------:R-:W-:Y:S01]  /*1df0*/  UMOV UR5, 0xc0000010 ;  /* 0xc000001000057882 */ /* 0x000fe20000000000 */
[----:B------:R-:W-:-:S07]  /*1e00*/  UMOV UR7, 0xc0000010 ;  /* 0xc000001000077882 */ /* 0x000fce0000000000 */
[----:B------:R-:W-:Y:S03]  /*1e10*/  IGMMA.64x128x32.S8.S8 R24, gdesc[UR4], R24, gsb0 ;  /* 0x03600000041879f1 */ /* 0x000fe60008041018 */
[----:B------:R-:W-:Y:S02]  /*1e20*/  WARPGROUP.DEPBAR.LE gsb0, 0x0 ;  /* 0x00008000000079c5 */ /* 0x000fe40000010000 */
[----:B------:R-:W-:Y:S05]  /*1e30*/  @!P0 BRA `(.L_x_27) ;  /* 0x0000000000048947 */ /* 0x000fea0003800000 */
[----:B------:R-:W-:Y:S01]  /*1e40*/  BPT.TRAP 0x1 ;  /* 0x000000040000795c */ /* 0x000fe20000300000 */
.L_x_27:
[----:B------:R-:W-:Y:S01]  /*1e50*/  ULEA UR4, UR9, UR41, 0x3 ;  /* 0x0000002909047291 */ /* 0x000fe2000f8e183f */
[----:B------:R-:W-:-:S03]  /*1e60*/  ISETP.GT.U32.AND P1, PT, R23, 0x1, PT ;  /* 0x000000011700780c */ /* 0x000fc60003f24070 */
[----:B------:R-:W-:-:S04]  /*1e70*/  UIADD3 UR4, UR4, 0x128, URZ ;  /* 0x0000012804047890 */ /* 0x000fc8000fffe03f */
[----:B------:R-:W-:-:S09]  /*1e80*/  UPRMT UR4, URZ, 0x654, UR4 ;  /* 0x000006543f047896 */ /* 0x000fd20008000004 */
[----:B------:R-:W-:Y:S01]  /*1e90*/  SYNCS.ARRIVE.TRANS64.RED.A1T0 RZ, [UR4], RZ ;  /* 0x000000ffffff79a7 */ /* 0x000fe20008100404 */
[----:B------:R-:W-:Y:S05]  /*1ea0*/  @P1 BRA `(.L_x_28) ;  /* 0x0000000000041947 */ /* 0x000fea0003800000 */
[----:B------:R-:W-:Y:S01]  /*1eb0*/  BPT.TRAP 0x1 ;  /* 0x000000040000795c */ /* 0x000fe20000300000 */
.L_x_28:
[----:B------:R-:W-:Y:S01]  /*1ec0*/  UIADD3 UR8, UR8, 0x1, URZ ;  /* 0x0000000108087890 */ /* 0x000fe2000fffe03f */
[C---:B------:R-:W-:Y:S01]  /*1ed0*/  ISETP.GT.AND P1, PT, R0.reuse, 0x1, PT ;  /* 0x000000010000780c */ /* 0x040fe20003f24270 */
[----:B------:R-:W-:Y:S01]  /*1ee0*/  UIADD3 UR9, UR9, 0x1, URZ ;  /* 0x0000000109097890 */ /* 0x000fe2000fffe03f */
[----:B------:R-:W-:Y:S01]  /*1ef0*/  VIADD R0, R0, 0xffffffff ;  /* 0xffffffff00007836 */ /* 0x000fe20000000000 */
[----:B------:R-:W-:Y:S02]  /*1f00*/  UISETP.NE.AND UP0, UPT, UR8, 0x25, UPT ;  /* 0x000000250800788c */ /* 0x000fe4000bf05270 */
[----:B------:R-:W-:Y:S02]  /*1f10*/  UISETP.NE.AND UP1, UPT, UR9, 0x25, UPT ;  /* 0x000000250900788c */ /* 0x000fe4000bf25270 */
[----:B------:R-:W-:Y:S02]  /*1f20*/  USEL UR4, URZ, 0x1, UP0 ;  /* 0x000000013f047887 */ /* 0x000fe40008000000 */
[----:B------:R-:W-:-:S02]  /*1f30*/  USEL UR8, UR8, URZ, UP0 ;  /* 0x0000003f08087287 */ /* 0x000fc40008000000 */
[----:B------:R-:W-:Y:S02]  /*1f40*/  USEL UR9, UR9, URZ, UP1 ;  /* 0x0000003f09097287 */ /* 0x000fe40008800000 */
[----:B------:R-:W-:Y:S01]  /*1f50*/  LOP3.LUT R5, R5, UR4, RZ, 0x3c, !PT ;  /* 0x0000000405057c12 */ /* 0x000fe2000f8e3cff */
[----:B------:R-:W-:Y:S09]  /*1f60*/  @P1 BRA `(.L_x_29) ;  /* 0xfffffffc006c1947 */ /* 0x000ff2000383ffff */
.L_x_22:
[----:B------:R-:W3:Y:S01]  /*1f70*/  LDC R0, c[0x0][0x28c] ;  /* 0x0000a300ff007b82 */ /* 0x000ee20000000800 */
[----:B-12---:R-:W-:-:S04]  /*1f80*/  IMAD.U32 R3, RZ, RZ, UR49 ;  /* 0x00000031ff037e24 */ /* 0x006fc8000f8e00ff */
[----:B------:R1:W-:Y:S01]  /*1f90*/  SYNCS.ARRIVE.TRANS64.A1T0 RZ, [R3+UR47], RZ ;  /* 0x000000ff03ff79a7 */ /* 0x0003e2000810002f */
[----:B---3--:R-:W-:-:S13]  /*1fa0*/  ISETP.GE.AND P1, PT, R0, 0x1, PT ;  /* 0x000000010000780c */ /* 0x008fda0003f26270 */
[----:B-1----:R-:W-:Y:S05]  /*1fb0*/  @!P1 BRA `(.L_x_30) ;  /* 0x00000000003c9947 */ /* 0x002fea0003800000 */
[----:B------:R-:W-:Y:S05]  /*1fc0*/  @!P0 BRA `(.L_x_31) ;  /* 0x0000000000048947 */ /* 0x000fea0003800000 */
[----:B------:R-:W-:Y:S01]  /*1fd0*/  BPT.TRAP 0x1 ;  /* 0x000000040000795c */ /* 0x000fe20000300000 */
.L_x_31:
[----:B------:R-:W-:Y:S01]  /*1fe0*/  UIADD3 UR6, UR39, UR42, URZ ;  /* 0x0000002a27067290 */ /* 0x000fe2000fffe03f */
[----:B------:R-:W-:-:S03]  /*1ff0*/  ISETP.GT.U32.AND P0, PT, R23, 0x1, PT ;  /* 0x000000011700780c */ /* 0x000fc60003f04070 */
[----:B------:R-:W-:-:S04]  /*2000*/  UIMAD.WIDE.U32 UR4, UR6, -0x45306eb3, URZ ;  /* 0xbacf914d060478a5 */ /* 0x000fc8000f8e003f */
[----:B------:R-:W-:-:S04]  /*2010*/  UIADD3 UR4, UR6, -UR5, URZ ;  /* 0x8000000506047290 */ /* 0x000fc8000fffe03f */
[----:B------:R-:W-:-:S04]  /*2020*/  ULEA.HI UR4, UR4, UR5, URZ, 0x1f ;  /* 0x0000000504047291 */ /* 0x000fc8000f8ff83f */
[----:B------:R-:W-:-:S04]  /*2030*/  USHF.R.U32.HI UR4, URZ, 0x5, UR4 ;  /* 0x000000053f047899 */ /* 0x000fc80008011604 */
[----:B------:R-:W-:-:S04]  /*2040*/  UIMAD UR4, UR4, -0x25, UR6 ;  /* 0xffffffdb040478a4 */ /* 0x000fc8000f8e0206 */
[----:B------:R-:W-:-:S04]  /*2050*/  ULEA UR4, UR4, UR41, 0x3 ;  /* 0x0000002904047291 */ /* 0x000fc8000f8e183f */
[----:B------:R-:W-:-:S04]  /*2060*/  UIADD3 UR4, UR4, 0x128, URZ ;  /* 0x0000012804047890 */ /* 0x000fc8000fffe03f */
[----:B------:R-:W-:-:S09]  /*2070*/  UPRMT UR4, URZ, 0x654, UR4 ;  /* 0x000006543f047896 */ /* 0x000fd20008000004 */
[----:B------:R-:W-:Y:S01]  /*2080*/  SYNCS.ARRIVE.TRANS64.RED.A1T0 RZ, [UR4], RZ ;  /* 0x000000ffffff79a7 */ /* 0x000fe20008100404 */
[----:B------:R-:W-:Y:S05]  /*2090*/  @P0 BRA `(.L_x_30) ;  /* 0x0000000000040947 */ /* 0x000fea0003800000 */
[----:B------:R-:W-:Y:S01]  /*20a0*/  BPT.TRAP 0x1 ;  /* 0x000000040000795c */ /* 0x000fe20000300000 */
.L_x_30:
[----:B------:R-:W-:Y:S01]  /*20b0*/  SHF.L.U32 R0, R100, 0x1f, RZ ;  /* 0x0000001f64007819 */ /* 0x000fe200000006ff */
[----:B------:R-:W-:Y:S01]  /*20c0*/  UIADD3 UR39, UR39, UR48, URZ ;  /* 0x0000003027277290 */ /* 0x000fe2000fffe03f */
[----:B------:R-:W-:Y:S01]  /*20d0*/  IMAD.SHL.U32 R13, R19, 0x80, RZ ;  /* 0x00000080130d7824 */ /* 0x000fe200078e00ff */
[----:B------:R-:W-:Y:S01]  /*20e0*/  UISETP.GE.U32.AND UP1, UPT, UR48, 0x25, UPT ;  /* 0x000000253000788c */ /* 0x000fe2000bf26070 */
[----:B------:R-:W1:Y:S01]  /*20f0*/  SYNCS.PHASECHK.TRANS64.TRYWAIT P0, [UR43+0x8], R0 ;  /* 0x00000800ff0075a7 */ /* 0x000e62000800016b */
[----:B------:R-:W-:Y:S01]  /*2100*/  UISETP.GT.U32.AND UP0, UPT, UR39, 0x24, UPT ;  /* 0x000000242700788c */ /* 0x000fe2000bf04070 */
[----:B0-----:R-:W-:Y:S01]  /*2110*/  SHF.R.S32.HI R11, RZ, 0x1f, R18 ;  /* 0x0000001fff0b7819 */ /* 0x001fe20000011412 */
[----:B------:R-:W-:Y:S02]  /*2120*/  UIMAD.WIDE.U32 UR4, UR39, -0x45306eb3, URZ ;  /* 0xbacf914d270478a5 */ /* 0x000fe4000f8e003f */
[----:B------:R-:W-:Y:S02]  /*2130*/  UISETP.LT.U32.AND UP0, UPT, UR48, 0x25, UP0 ;  /* 0x000000253000788c */ /* 0x000fe40008701070 */
[----:B------:R-:W-:-:S02]  /*2140*/  UIADD3 UR4, UR39, -UR5, URZ ;  /* 0x8000000527047290 */ /* 0x000fc4000fffe03f */
[----:B------:R-:W-:Y:S02]  /*2150*/  USEL UR6, URZ, 0x1, !UP0 ;  /* 0x000000013f067887 */ /* 0x000fe4000c000000 */
[----:B------:R-:W-:Y:S02]  /*2160*/  ULEA.HI UR4, UR4, UR5, URZ, 0x1f ;  /* 0x0000000504047291 */ /* 0x000fe4000f8ff83f */
[----:B------:R-:W-:Y:S02]  /*2170*/  ULOP3.LUT UR38, UR38, UR6, URZ, 0x3c, !UPT ;  /* 0x0000000626267292 */ /* 0x000fe4000f8e3c3f */
[----:B------:R-:W-:-:S04]  /*2180*/  USHF.R.U32.HI UR4, URZ, 0x5, UR4 ;  /* 0x000000053f047899 */ /* 0x000fc80008011604 */
[----:B------:R-:W-:Y:S02]  /*2190*/  @UP1 ULOP3.LUT UR38, UR38, 0x1, UR4, 0x78, !UPT ;  /* 0x0000000126261892 */ /* 0x000fe4000f8e7804 */
[----:B------:R-:W-:Y:S01]  /*21a0*/  UIMAD UR39, UR4, -0x25, UR39 ;  /* 0xffffffdb042778a4 */ /* 0x000fe2000f8e0227 */
[----:B-1----:R-:W-:Y:S11]  /*21b0*/  @!P0 BRA `(.L_x_32) ;  /* 0x0000005c004c8947 */ /* 0x002ff60003800000 */
.L_x_223:
[----:B0-----:R-:W-:Y:S01]  /*21c0*/  IMAD.SHL.U32 R3, R22, 0x40, RZ ;  /* 0x0000004016037824 */ /* 0x001fe200078e00ff */
[----:B------:R-:W-:Y:S01]  /*21d0*/  ULDC UR6, c[0x0][0x284] ;  /* 0x0000a10000067ab9 */ /* 0x000fe20000000800 */
[----:B------:R-:W-:Y:S01]  /*21e0*/  ULDC.64 UR4, c[0x0][0x5d0] ;  /* 0x0001740000047ab9 */ /* 0x000fe20000000a00 */
[----:B------:R-:W-:Y:S01]  /*21f0*/  SHF.R.S32.HI R10, RZ, 0x1f, R13 ;  /* 0x0000001fff0a7819 */ /* 0x000fe2000001140d */
[----:B------:R-:W-:Y:S01]  /*2200*/  IMAD R7, R11, UR4, RZ ;  /* 0x000000040b077c24 */ /* 0x000fe2000f8e02ff */
[----:B------:R-:W-:Y:S01]  /*2210*/  ISETP.GE.AND P0, PT, R3, UR6, PT ;  /* 0x0000000603007c0c */ /* 0x000fe2000bf06270 */
[C---:B------:R-:W-:Y:S01]  /*2220*/  IMAD.WIDE.U32 R4, R18.reuse, UR4, R92 ;  /* 0x0000000412047c25 */ /* 0x040fe2000f8e005c */
[----:B------:R-:W-:Y:S02]  /*2230*/  ULDC UR4, c[0x0][0x288] ;  /* 0x0000a20000047ab9 */ /* 0x000fe40000000800 */
[C---:B------:R-:W-:Y:S01]  /*2240*/  ISETP.GE.OR P0, PT, R13.reuse, UR4, P0 ;  /* 0x000000040d007c0c */ /* 0x040fe20008706670 */
[----:B------:R-:W-:Y:S01]  /*2250*/  IMAD R7, R18, UR5, R7 ;  /* 0x0000000512077c24 */ /* 0x000fe2000f8e0207 */
[----:B------:R-:W-:-:S04]  /*2260*/  IADD3 R4, P1, R13, R4, RZ ;  /* 0x000000040d047210 */ /* 0x000fc80007f3e0ff */
[----:B------:R-:W-:-:S07]  /*2270*/  IADD3.X R5, R10, R5, R7, P1, !PT ;  /* 0x000000050a057210 */ /* 0x000fce0000ffe407 */
[----:B------:R-:W-:Y:S05]  /*2280*/  @P0 BRA `(.L_x_33) ;  /* 0x0000003000ac0947 */ /* 0x000fea0003800000 */
[----:B------:R-:W0:Y:S01]  /*2290*/  LDC.64 R8, c[0x0][0x5c8] ;  /* 0x00017200ff087b82 */ /* 0x000e220000000a00 */
[----:B------:R-:W-:Y:S01]  /*22a0*/  IMAD.WIDE R14, R22, 0x40, R90 ;  /* 0x00000040160e7825 */ /* 0x000fe200078e025a */
[----:B------:R-:W-:Y:S01]  /*22b0*/  ULDC.64 UR4, c[0x0][0x5c0] ;  /* 0x0001700000047ab9 */ /* 0x000fe20000000a00 */
[----:B------:R-:W-:Y:S02]  /*22c0*/  BSSY B0, `(.L_x_33) ;  /* 0x0000327000007945 */ /* 0x000fe40003800000 */
[----:B------:R-:W-:Y:S02]  /*22d0*/  IMAD.IADD R20, R98, 0x1, -R3 ;  /* 0x0000000162147824 */ /* 0x000fe400078e0a03 */
[----:B------:R-:W-:Y:S02]  /*22e0*/  IMAD.IADD R19, R95, 0x1, -R13 ;  /* 0x000000015f137824 */ /* 0x000fe400078e0a0d */
[-C--:B0-----:R-:W-:Y:S02]  /*22f0*/  IMAD R0, R15, R8.reuse, RZ ;  /* 0x000000080f007224 */ /* 0x081fe400078e02ff */
[----:B------:R-:W-:-:S04]  /*2300*/  IMAD.WIDE.U32 R4, R14, R8, R4 ;  /* 0x000000080e047225 */ /* 0x000fc800078e0004 */
[----:B------:R-:W-:Y:S01]  /*2310*/  IMAD R7, R14, R9, R0 ;  /* 0x000000090e077224 */ /* 0x000fe200078e0200 */
[----:B------:R-:W-:-:S03]  /*2320*/  IADD3 R4, P0, R4, UR4, RZ ;  /* 0x0000000404047c10 */ /* 0x000fc6000ff1e0ff */
[----:B------:R-:W-:Y:S01]  /*2330*/  IMAD.IADD R7, R5, 0x1, R7 ;  /* 0x0000000105077824 */ /* 0x000fe200078e0207 */
[----:B------:R-:W-:-:S04]  /*2340*/  LEA R6, P1, R8, R4, 0x3 ;  /* 0x0000000408067211 */ /* 0x000fc800078218ff */
[----:B------:R-:W-:Y:S02]  /*2350*/  IADD3.X R5, R7, UR5, RZ, P0, !PT ;  /* 0x0000000507057c10 */ /* 0x000fe400087fe4ff */
[----:B-----5:R-:W-:Y:S02]  /*2360*/  ISETP.NE.AND P0, PT, R89, RZ, PT ;  /* 0x000000ff5900720c */ /* 0x020fe40003f05270 */
[----:B------:R-:W-:-:S11]  /*2370*/  LEA.HI.X R7, R8, R5, R9, 0x3, P1 ;  /* 0x0000000508077211 */ /* 0x000fd600008f1c09 */
[----:B------:R-:W-:Y:S05]  /*2380*/  @!P0 BRA `(.L_x_34) ;  /* 0x0000002400608947 */ /* 0x000fea0003800000 */
[----:B------:R-:W0:Y:S01]  /*2390*/  LDC.64 R102, c[0x0][0x5b0] ;  /* 0x00016c00ff667b82 */ /* 0x000e220000000a00 */
[----:B------:R-:W-:Y:S01]  /*23a0*/  ULDC.64 UR4, c[0x0][0x5b8] ;  /* 0x00016e0000047ab9 */ /* 0x000fe20000000a00 */
[----:B------:R-:W-:Y:S01]  /*23b0*/  ISETP.GE.AND P1, PT, R20, 0x1, PT ;  /* 0x000000011400780c */ /* 0x000fe20003f26270 */
[C---:B------:R-:W-:Y:S01]  /*23c0*/  IMAD.WIDE.U32 R8, R18.reuse, UR4, R92 ;  /* 0x0000000412087c25 */ /* 0x040fe2000f8e005c */
[----:B------:R-:W-:Y:S02]  /*23d0*/  BSSY B1, `(.L_x_35) ;  /* 0x000000e000017945 */ /* 0x000fe40003800000 */
[----:B------:R-:W-:Y:S01]  /*23e0*/  ISETP.LT.OR P5, PT, R19, 0x1, !P1 ;  /* 0x000000011300780c */ /* 0x000fe20004fa1670 */
[----:B------:R-:W-:Y:S01]  /*23f0*/  IMAD R3, R11, UR4, RZ ;  /* 0x000000040b037c24 */ /* 0x000fe2000f8e02ff */
[----:B------:R-:W1:Y:S01]  /*2400*/  LDC.64 R104, c[0x0][0x5a8] ;  /* 0x00016a00ff687b82 */ /* 0x000e620000000a00 */
[----:B------:R-:W-:Y:S02]  /*2410*/  IADD3 R12, P0, R13, R8, RZ ;  /* 0x000000080d0c7210 */ /* 0x000fe40007f1e0ff */
[----:B------:R-:W-:-:S05]  /*2420*/  IMAD R3, R18, UR5, R3 ;  /* 0x0000000512037c24 */ /* 0x000fca000f8e0203 */
[----:B------:R-:W-:Y:S01]  /*2430*/  IADD3.X R13, R10, R9, R3, P0, !PT ;  /* 0x000000090a0d7210 */ /* 0x000fe200007fe403 */
[-C--:B0-----:R-:W-:Y:S02]  /*2440*/  IMAD R0, R15, R102.reuse, RZ ;  /* 0x000000660f007224 */ /* 0x081fe400078e02ff */
[----:B------:R-:W-:-:S04]  /*2450*/  IMAD.WIDE.U32 R8, R14, R102, R12 ;  /* 0x000000660e087225 */ /* 0x000fc800078e000c */
[----:B------:R-:W-:Y:S01]  /*2460*/  IMAD R21, R14, R103, R0 ;  /* 0x000000670e157224 */ /* 0x000fe200078e0200 */
[----:B-1----:R-:W-:-:S04]  /*2470*/  IADD3 R8, P0, R8, R104, RZ ;  /* 0x0000006808087210 */ /* 0x002fc80007f1e0ff */
[----:B------:R-:W-:Y:S01]  /*2480*/  IADD3.X R9, R105, R9, R21, P0, !PT ;  /* 0x0000000969097210 */ /* 0x000fe200007fe415 */
[----:B------:R-:W-:Y:S08]  /*2490*/  @P5 BRA `(.L_x_36) ;  /* 0x0000000000045947 */ /* 0x000ff00003800000 */
[----:B------:R0:W5:Y:S02]  /*24a0*/  LDG.E.U8 R99, desc[UR36][R8.64] ;  /* 0x0000002408637981 */ /* 0x000164000c1e1100 */
.L_x_36:
[----:B------:R-:W-:Y:S05]  /*24b0*/  BSYNC B1 ;  /* 0x0000000000017941 */ /* 0x000fea0003800000 */
.L_x_35:
[----:B-----5:R-:W-:Y:S01]  /*24c0*/  LOP3.LUT R0, R99, 0xffff, RZ, 0xc0, !PT ;  /* 0x0000ffff63007812 */ /* 0x020fe200078ec0ff */
[----:B------:R-:W-:Y:S01]  /*24d0*/  IMAD.SHL.U32 R10, R102, 0x8, RZ ;  /* 0x00000008660a7824 */ /* 0x000fe200078e00ff */
[----:B------:R-:W-:Y:S01]  /*24e0*/  ISETP.LT.OR P2, PT, R19, 0x2, !P1 ;  /* 0x000000021300780c */ /* 0x000fe20004f41670 */
[----:B------:R-:W-:Y:S01]  /*24f0*/  BSSY B1, `(.L_x_37) ;  /* 0x000000e000017945 */ /* 0x000fe20003800000 */
[----:B------:R-:W-:Y:S02]  /*2500*/  PRMT R0, R0, 0x8880, RZ ;  /* 0x0000888000007816 */ /* 0x000fe400000000ff */
[----:B------:R-:W-:Y:S02]  /*2510*/  SHF.L.U64.HI R11, R102, 0x3, R103 ;  /* 0x00000003660b7819 */ /* 0x000fe40000010267 */
[----:B------:R-:W-:Y:S01]  /*2520*/  ISETP.GE.AND P0, PT, R20, 0x9, PT ;  /* 0x000000091400780c */ /* 0x000fe20003f06270 */
[----:B------:R-:W-:Y:S02]  /*2530*/  IMAD R3, R0, R89, RZ ;  /* 0x0000005900037224 */ /* 0x000fe400078e02ff */
[----:B------:R-:W-:-:S04]  /*2540*/  IMAD.WIDE.U32 R10, R14, R102, R10 ;  /* 0x000000660e0a7225 */ /* 0x000fc800078e000a */
[----:B------:R-:W-:Y:S01]  /*2550*/  @!P5 IMAD R15, R24, R88, R3 ;  /* 0x00000058180fd224 */ /* 0x000fe200078e0203 */
[----:B------:R-:W-:Y:S01]  /*2560*/  IADD3 R10, P3, P4, R12, R104, R10 ;  /* 0x000000680c0a7210 */ /* 0x000fe20007c7e00a */
[----:B------:R-:W-:-:S03]  /*2570*/  IMAD.IADD R14, R21, 0x1, R11 ;  /* 0x00000001150e7824 */ /* 0x000fc600078e020b */
[----:B------:R1:W-:Y:S01]  /*2580*/  @!P5 STG.E.U8 desc[UR36][R4.64], R15 ;  /* 0x0000000f0400d986 */ /* 0x0003e2000c101124 */
[----:B------:R-:W-:Y:S08]  /*2590*/  @P2 BRA `(.L_x_38) ;  /* 0x00000000000c2947 */ /* 0x000ff00003800000 */
[----:B------:R-:W2:Y:S02]  /*25a0*/  LDG.E.U8 R99, desc[UR36][R8.64+0x1] ;  /* 0x0000012408637981 */ /* 0x000ea4000c1e1100 */
[----:B--2---:R-:W-:-:S05]  /*25b0*/  PRMT R0, R99, 0x8880, RZ ;  /* 0x0000888063007816 */ /* 0x004fca00000000ff */
[----:B------:R-:W-:-:S07]  /*25c0*/  IMAD R3, R0, R89, RZ ;  /* 0x0000005900037224 */ /* 0x000fce00078e02ff */
.L_x_38:
[----:B------:R-:W-:Y:S05]  /*25d0*/  BSYNC B1 ;  /* 0x0000000000017941 */ /* 0x000fea0003800000 */
.L_x_37:
[----:B------:R-:W-:Y:S01]  /*25e0*/  ISETP.LT.OR P5, PT, R19, 0x1, !P0 ;  /* 0x000000011300780c */ /* 0x000fe200047a1670 */
[----:B------:R-:W-:Y:S01]  /*25f0*/  @!P2 IMAD R25, R25, R88, R3 ;  /* 0x000000581919a224 */ /* 0x000fe200078e0203 */
[----:B------:R-:W-:Y:S01]  /*2600*/  BSSY B1, `(.L_x_39) ;  /* 0x000000a000017945 */ /* 0x000fe20003800000 */
[----:B------:R-:W-:Y:S02]  /*2610*/  IADD3.X R11, R13, R105, R14, P3, P4 ;  /* 0x000000690d0b7210 */ /* 0x000fe40001fe840e */
[C---:B------:R-:W-:Y:S01]  /*2620*/  ISETP.LT.OR P3, PT, R19.reuse, 0x2, !P0 ;  /* 0x000000021300780c */ /* 0x040fe20004761670 */
[----:B------:R2:W-:Y:S01]  /*2630*/  @!P2 STG.E.U8 desc[UR36][R4.64+0x1], R25 ;  /* 0x000001190400a986 */ /* 0x0005e2000c101124 */
[C---:B------:R-:W-:Y:S02]  /*2640*/  ISETP.LT.OR P4, PT, R19.reuse, 0x9, !P1 ;  /* 0x000000091300780c */ /* 0x040fe40004f81670 */
[----:B------:R-:W-:-:S04]  /*2650*/  ISETP.LT.OR P2, PT, R19, 0xa, !P1 ;  /* 0x0000000a1300780c */ /* 0x000fc80004f41670 */
[----:B------:R-:W-:Y:S09]  /*2660*/  @P5 BRA `(.L_x_40) ;  /* 0x00000000000c5947 */ /* 0x000ff20003800000 */
[----:B------:R-:W3:Y:S02]  /*2670*/  LDG.E.U8 R99, desc[UR36][R10.64] ;  /* 0x000000240a637981 */ /* 0x000ee4000c1e1100 */
[----:B---3--:R-:W-:-:S05]  /*2680*/  PRMT R0, R99, 0x8880, RZ ;  /* 0x0000888063007816 */ /* 0x008fca00000000ff */
[----:B------:R-:W-:-:S07]  /*2690*/  IMAD R3, R0, R89, RZ ;  /* 0x0000005900037224 */ /* 0x000fce00078e02ff */
.L_x_40:
[----:B------:R-:W-:Y:S05]  /*26a0*/  BSYNC B1 ;  /* 0x0000000000017941 */ /* 0x000fea0003800000 */
.L_x_39:
[----:B------:R-:W-:Y:S01]  /*26b0*/  @!P5 IMAD R13, R26, R88, R3 ;  /* 0x000000581a0dd224 */ /* 0x000fe200078e0203 */
[----:B------:R-:W-:Y:S04]  /*26c0*/  BSSY B1, `(.L_x_41) ;  /* 0x0000006000017945 */ /* 0x000fe80003800000 */
[----:B------:R3:W-:Y:S01]  /*26d0*/  @!P5 STG.E.U8 desc[UR36][R6.64], R13 ;  /* 0x0000000d0600d986 */ /* 0x0007e2000c101124 */
[----:B------:R-:W-:Y:S05]  /*26e0*/  @P3 BRA `(.L_x_42) ;  /* 0x00000000000c3947 */ /* 0x000fea0003800000 */
[----:B------:R-:W4:Y:S02]  /*26f0*/  LDG.E.U8 R99, desc[UR36][R10.64+0x1] ;  /* 0x000001240a637981 */ /* 0x000f24000c1e1100 */
[----:B----4-:R-:W-:-:S05]  /*2700*/  PRMT R0, R99, 0x8880, RZ ;  /* 0x0000888063007816 */ /* 0x010fca00000000ff */
[----:B------:R-:W-:-:S07]  /*2710*/  IMAD R3, R0, R89, RZ ;  /* 0x0000005900037224 */ /* 0x000fce00078e02ff */
.L_x_42:
[----:B------:R-:W-:Y:S05]  /*2720*/  BSYNC B1 ;  /* 0x0000000000017941 */ /* 0x000fea0003800000 */
.L_x_41:
[----:B------:R-:W-:Y:S01]  /*2730*/  @!P3 IMAD R27, R27, R88, R3 ;  /* 0x000000581b1bb224 */ /* 0x000fe200078e0203 */
[----:B------:R-:W-:Y:S04]  /*2740*/  BSSY B1, `(.L_x_43) ;  /* 0x0000006000017945 */ /* 0x000fe80003800000 */
[----:B------:R4:W-:Y:S01]  /*2750*/  @!P3 STG.E.U8 desc[UR36][R6.64+0x1], R27 ;  /* 0x0000011b0600b986 */ /* 0x0009e2000c101124 */
[----:B------:R-:W-:Y:S05]  /*2760*/  @P4 BRA `(.L_x_44) ;  /* 0x00000000000c4947 */ /* 0x000fea0003800000 */
[----:B------:R-:W5:Y:S02]  /*2770*/  LDG.E.U8 R99, desc[UR36][R8.64+0x8] ;  /* 0x0000082408637981 */ /* 0x000f64000c1e1100 */
[----:B-----5:R-:W-:-:S05]  /*2780*/  PRMT R0, R99, 0x8880, RZ ;  /* 0x0000888063007816 */ /* 0x020fca00000000ff */
[----:B------:R-:W-:-:S07]  /*2790*/  IMAD R3, R0, R89, RZ ;  /* 0x0000005900037224 */ /* 0x000fce00078e02ff */
.L_x_44:
[----:B------:R-:W-:Y:S05]  /*27a0*/  BSYNC B1 ;  /* 0x0000000000017941 */ /* 0x000fea0003800000 */
.L_x_43:
[----:B---3--:R-:W-:Y:S01]  /*27b0*/  @!P4 IMAD R13, R28, R88, R3 ;  /* 0x000000581c0dc224 */ /* 0x008fe200078e0203 */
[----:B------:R-:W-:Y:S04]  /*27c0*/  BSSY B1, `(.L_x_45) ;  /* 0x0000006000017945 */ /* 0x000fe80003800000 */
[----:B------:R3:W-:Y:S01]  /*27d0*/  @!P4 STG.E.U8 desc[UR36][R4.64+0x8], R13 ;  /* 0x0000080d0400c986 */ /* 0x0007e2000c101124 */
[----:B------:R-:W-:Y:S05]  /*27e0*/  @P2 BRA `(.L_x_46) ;  /* 0x00000000000c2947 */ /* 0x000fea0003800000 */
[----:B------:R-:W5:Y:S02]  /*27f0*/  LDG.E.U8 R99, desc[UR36][R8.64+0x9] ;  /* 0x0000092408637981 */ /* 0x000f64000c1e1100 */
[----:B-----5:R-:W-:-:S05]  /*2800*/  PRMT R0, R99, 0x8880, RZ ;  /* 0x0000888063007816 */ /* 0x020fca00000000ff */
[----:B------:R-:W-:-:S07]  /*2810*/  IMAD R3, R0, R89, RZ ;  /* 0x0000005900037224 */ /* 0x000fce00078e02ff */
.L_x_46:
[----:B------:R-:W-:Y:S05]  /*2820*/  BSYNC B1 ;  /* 0x0000000000017941 */ /* 0x000fea0003800000 */
.L_x_45:
[----:B------:R-:W-:Y:S01]  /*2830*/  ISETP.LT.OR P4, PT, R19, 0x9, !P0 ;  /* 0x000000091300780c */ /* 0x000fe20004781670 */
[----:B------:R-:W-:Y:S01]  /*2840*/  @!P2 IMAD R29, R29, R88, R3 ;  /* 0x000000581d1da224 */ /* 0x000fe200078e0203 */
[----:B------:R-:W-:Y:S01]  /*2850*/  BSSY B1, `(.L_x_47) ;  /* 0x0000009000017945 */ /* 0x000fe20003800000 */
[C---:B------:R-:W-:Y:S02]  /*2860*/  ISETP.LT.OR P3, PT, R19.reuse, 0xa, !P0 ;  /* 0x0000000a1300780c */ /* 0x040fe40004761670 */
[C---:B------:R-:W-:Y:S01]  /*2870*/  ISETP.LT.OR P5, PT, R19.reuse, 0x11, !P1 ;  /* 0x000000111300780c */ /* 0x040fe20004fa1670 */
[----:B------:R0:W-:Y:S01]  /*2880*/  @!P2 STG.E.U8 desc[UR36][R4.64+0x9], R29 ;  /* 0x0000091d0400a986 */ /* 0x0001e2000c101124 */
[----:B------:R-:W-:-:S06]  /*2890*/  ISETP.LT.OR P2, PT, R19, 0x12, !P1 ;  /* 0x000000121300780c */ /* 0x000fcc0004f41670 */
[----:B------:R-:W-:Y:S07]  /*28a0*/  @P4 BRA `(.L_x_48) ;  /* 0x00000000000c4947 */ /* 0x000fee0003800000 */
[----:B------:R-:W5:Y:S02]  /*28b0*/  LDG.E.U8 R99, desc[UR36][R10.64+0x8] ;  /* 0x000008240a637981 */ /* 0x000f64000c1e1100 */
[----:B-----5:R-:W-:-:S05]  /*28c0*/  PRMT R0, R99, 0x8880, RZ ;  /* 0x0000888063007816 */ /* 0x020fca00000000ff */
[----:B------:R-:W-:-:S07]  /*28d0*/  IMAD R3, R0, R89, RZ ;  /* 0x0000005900037224 */ /* 0x000fce00078e02ff */
.L_x_48:
[----:B------:R-:W-:Y:S05]  /*28e0*/  BSYNC B1 ;  /* 0x0000000000017941 */ /* 0x000fea0003800000 */
.L_x_47:
[----:B---3--:R-:W-:Y:S01]  /*28f0*/  @!P4 IMAD R13, R30, R88, R3 ;  /* 0x000000581e0dc224 */ /* 0x008fe200078e0203 */
[----:B------:R-:W-:Y:S04]  /*2900*/  BSSY B1, `(.L_x_49) ;  /* 0x0000006000017945 */ /* 0x000fe80003800000 */
[----:B------:R3:W-:Y:S01]  /*2910*/  @!P4 STG.E.U8 desc[UR36][R6.64+0x8], R13 ;  /* 0x0000080d0600c986 */ /* 0x0007e2000c101124 */
[----:B------:R-:W-:Y:S05]  /*2920*/  @P3 BRA `(.L_x_50) ;  /* 0x00000000000c3947 */ /* 0x000fea0003800000 */
[----:B------:R-:W5:Y:S02]  /*2930*/  LDG.E.U8 R99, desc[UR36][R10.64+0x9] ;  /* 0x000009240a637981 */ /* 0x000f64000c1e1100 */
[----:B-----5:R-:W-:-:S05]  /*2940*/  PRMT R0, R99, 0x8880, RZ ;  /* 0x0000888063007816 */ /* 0x020fca00000000ff */
[----:B------:R-:W-:-:S07]  /*2950*/  IMAD R3, R0, R89, RZ ;  /* 0x0000005900037224 */ /* 0x000fce00078e02ff */
.L_x_50:
[----:B------:R-:W-:Y:S05]  /*2960*/  BSYNC B1 ;  /* 0x0000000000017941 */ /* 0x000fea0003800000 */
.L_x_49:
[----:B------:R-:W-:Y:S01]  /*2970*/  @!P3 IMAD R31, R31, R88, R3 ;  /* 0x000000581f1fb224 */ /* 0x000fe200078e0203 */
[----:B------:R-:W-:Y:S04]  /*2980*/  BSSY B1, `(.L_x_51) ;  /* 0x0000006000017945 */ /* 0x000fe80003800000 */
[----:B------:R0:W-:Y:S01]  /*2990*/  @!P3 STG.E.U8 desc[UR36][R6.64+0x9], R31 ;  /* 0x0000091f0600b986 */ /* 0x0001e2000c101124 */
[----:B------:R-:W-:Y:S05]  /*29a0*/  @P5 BRA `(.L_x_52) ;  /* 0x00000000000c5947 */ /* 0x000fea0003800000 */
[----:B------:R-:W5:Y:S02]  /*29b0*/  LDG.E.U8 R99, desc[UR36][R8.64+0x10] ;  /* 0x0000102408637981 */ /* 0x000f64000c1e1100 */
[----:B-----5:R-:W-:-:S05]  /*29c0*/  PRMT R0, R99, 0x8880, RZ ;  /* 0x0000888063007816 */ /* 0x020fca00000000ff */
[----:B------:R-:W-:-:S07]  /*29d0*/  IMAD R3, R0, R89, RZ ;  /* 0x0000005900037224 */ /* 0x000fce00078e02ff */
.L_x_52:
[----:B------:R-:W-:Y:S05]  /*29e0*/  BSYNC B1 ;  /* 0x0000000000017941 */ /* 0x000fea0003800000 */
.L_x_51:
[----:B---3--:R-:W-:Y:S01]  /*29f0*/  @!P5 IMAD R13, R32, R88, R3 ;  /* 0x00000058200dd224 */ /* 0x008fe200078e0203 */
[----:B------:R-:W-:Y:S04]  /*2a00*/  BSSY B1, `(.L_x_53) ;  /* 0x0000006000017945 */ /* 0x000fe80003800000 */
[----:B------:R3:W-:Y:S01]  /*2a10*/  @!P5 STG.E.U8 desc[UR36][R4.64+0x10], R13 ;  /* 0x0000100d0400d986 */ /* 0x0007e2000c101124 */
[----:B------:R-:W-:Y:S05]  /*2a20*/  @P2 BRA `(.L_x_54) ;  /* 0x00000000000c2947 */ /* 0x000fea0003800000 */
[----:B------:R-:W5:Y:S02]  /*2a30*/  LDG.E.U8 R99, desc[UR36][R8.64+0x11] ;  /* 0x0000112408637981 */ /* 0x000f64000c1e1100 */
[----:B-----5:R-:W-:-:S05]  /*2a40*/  PRMT R0, R99, 0x8880, RZ ;  /* 0x0000888063007816 */ /* 0x020fca00000000ff */
[----:B------:R-:W-:-:S07]  /*2a50*/  IMAD R3, R0, R89, RZ ;  /* 0x0000005900037224 */ /* 0x000fce00078e02ff */
.L_x_54:
[----:B------:R-:W-:Y:S05]  /*2a60*/  BSYNC B1 ;  /* 0x0000000000017941 */ /* 0x000fea0003800000 */
.L_x_53:
        /* <DEDUP_REMOVED lines=11> */
.L_x_56:
[----:B------:R-:W-:Y:S05]  /*2b20*/  BSYNC B1 ;  /* 0x0000000000017941 */ /* 0x000fea0003800000 */
.L_x_55:
[----:B---3--:R-:W-:Y:S01]  /*2b30*/  @!P4 IMAD R13, R34, R88, R3 ;  /* 0x00000058220dc224 */ /* 0x008fe200078e0203 */
[----:B------:R-:W-:Y:S04]  /*2b40*/  BSSY B1, `(.L_x_57) ;  /* 0x0000006000017945 */ /* 0x000fe80003800000 */
[----:B------:R3:W-:Y:S01]  /*2b50*/  @!P4 STG.E.U8 desc[UR36][R6.64+0x10], R13 ;  /* 0x0000100d0600c986 */ /* 0x0007e2000c101124 */
[----:B------:R-:W-:Y:S05]  /*2b60*/  @P3 BRA `(.L_x_58) ;  /* 0x00000000000c3947 */ /* 0x000fea0003800000 */
[----:B------:R-:W5:Y:S02]  /*2b70*/  LDG.E.U8 R99, desc[UR36][R10.64+0x11] ;  /* 0x000011240a637981 */ /* 0x000f64000c1e1100 */
[----:B-----5:R-:W-:-:S05]  /*2b80*/  PRMT R0, R99, 0x8880, RZ ;  /* 0x0000888063007816 */ /* 0x020fca00000000ff */
[----:B------:R-:W-:-:S07]  /*2b90*/  IMAD R3, R0, R89, RZ ;  /* 0x0000005900037224 */ /* 0x000fce00078e02ff */
.L_x_58:
[----:B------:R-:W-:Y:S05]  /*2ba0*/  BSYNC B1 ;  /* 0x0000000000017941 */ /* 0x000fea0003800000 */
.L_x_57:
[----:B------:R-:W-:Y:S01]  /*2bb0*/  @!P3 IMAD R35, R35, R88, R3 ;  /* 0x000000582323b224 */ /* 0x000fe200078e0203 */
[----:B------:R-:W-:Y:S04]  /*2bc0*/  BSSY B1, `(.L_x_59) ;  /* 0x0000006000017945 */ /* 0x000fe80003800000 */
[----:B------:R0:W-:Y:S01]  /*2bd0*/  @!P3 STG.E.U8 desc[UR36][R6.64+0x11], R35 ;  /* 0x000011230600b986 */ /* 0x0001e2000c101124 */
[----:B------:R-:W-:Y:S05]  /*2be0*/  @P5 BRA `(.L_x_60) ;  /* 0x00000000000c5947 */ /* 0x000fea0003800000 */
[----:B------:R-:W5:Y:S02]  /*2bf0*/  LDG.E.U8 R99, desc[UR36][R8.64+0x18] ;  /* 0x0000182408637981 */ /* 0x000f64000c1e1100 */
[----:B-----5:R-:W-:-:S05]  /*2c00*/  PRMT R0, R99, 0x8880, RZ ;  /* 0x0000888063007816 */ /* 0x020fca00000000ff */
[----:B------:R-:W-:-:S07]  /*2c10*/  IMAD R3, R0, R89, RZ ;  /* 0x0000005900037224 */ /* 0x000fce00078e02ff */
.L_x_60:
[----:B------:R-:W-:Y:S05]  /*2c20*/  BSYNC B1 ;  /* 0x0000000000017941 */ /* 0x000fea0003800000 */
.L_x_59:
[----:B---3--:R-:W-:Y:S01]  /*2c30*/  @!P5 IMAD R13, R36, R88, R3 ;  /* 0x00000058240dd224 */ /* 0x008fe200078e0203 */
[----:B------:R-:W-:Y:S04]  /*2c40*/  BSSY B1, `(.L_x_61) ;  /* 0x0000006000017945 */ /* 0x000fe80003800000 */
[----:B------:R3:W-:Y:S01]  /*2c50*/  @!P5 STG.E.U8 desc[UR36][R4.64+0x18], R13 ;  /* 0x0000180d0400d986 */ /* 0x0007e2000c101124 */
[----:B------:R-:W-:Y:S05]  /*2c60*/  @P2 BRA `(.L_x_62) ;  /* 0x00000000000c2947 */ /* 0x000fea0003800000 */
[----:B------:R-:W5:Y:S02]  /*2c70*/  LDG.E.U8 R99, desc[UR36][R8.64+0x19] ;  /* 0x0000192408637981 */ /* 0x000f64000c1e1100 */
[----:B-----5:R-:W-:-:S05]  /*2c80*/  PRMT R0, R99, 0x8880, RZ ;  /* 0x0000888063007816 */ /* 0x020fca00000000ff */
[----:B------:R-:W-:-:S07]  /*2c90*/  IMAD R3, R0, R89, RZ ;  /* 0x0000005900037224 */ /* 0x000fce00078e02ff */
.L_x_62:
[----:B------:R-:W-:Y:S05]  /*2ca0*/  BSYNC B1 ;  /* 0x0000000000017941 */ /* 0x000fea0003800000 */
.L_x_61:
        /* <DEDUP_REMOVED lines=11> */
.L_x_64:
[----:B------:R-:W-:Y:S05]  /*2d60*/  BSYNC B1 ;  /* 0x0000000000017941 */ /* 0x000fea0003800000 */
.L_x_63:
[----:B---3--:R-:W-:Y:S01]  /*2d70*/  @!P4 IMAD R13, R38, R88, R3 ;  /* 0x00000058260dc224 */ /* 0x008fe200078e0203 */
[----:B------:R-:W-:Y:S04]  /*2d80*/  BSSY B1, `(.L_x_65) ;  /* 0x0000006000017945 */ /* 0x000fe80003800000 */
[----:B------:R3:W-:Y:S01]  /*2d90*/  @!P4 STG.E.U8 desc[UR36][R6.64+0x18], R13 ;  /* 0x0000180d0600c986 */ /* 0x0007e2000c101124 */
[----:B------:R-:W-:Y:S05]  /*2da0*/  @P3 BRA `(.L_x_66) ;  /* 0x00000000000c3947 */ /* 0x000fea0003800000 */
[----:B------:R-:W5:Y:S02]  /*2db0*/  LDG.E.U8 R99, desc[UR36][R10.64+0x19] ;  /* 0x000019240a637981 */ /* 0x000f64000c1e1100 */
[----:B-----5:R-:W-:-:S05]  /*2dc0*/  PRMT R0, R99, 0x8880, RZ ;  /* 0x0000888063007816 */ /* 0x020fca00000000ff */
[----:B------:R-:W-:-:S07]  /*2dd0*/  IMAD R3, R0, R89, RZ ;  /* 0x0000005900037224 */ /* 0x000fce00078e02ff */
.L_x_66:
[----:B------:R-:W-:Y:S05]  /*2de0*/  BSYNC B1 ;  /* 0x0000000000017941 */ /* 0x000fea0003800000 */
.L_x_65:
[----:B------:R-:W-:Y:S01]  /*2df0*/  @!P3 IMAD R39, R39, R88, R3 ;  /* 0x000000582727b224 */ /* 0x000fe200078e0203 */
[----:B------:R-:W-:Y:S04]  /*2e00*/  BSSY B1, `(.L_x_67) ;  /* 0x0000006000017945 */ /* 0x000fe80003800000 */
[----:B------:R0:W-:Y:S01]  /*2e10*/  @!P3 STG.E.U8 desc[UR36][R6.64+0x19], R39 ;  /* 0x000019270600b986 */ /* 0x0001e2000c101124 */
[----:B------:R-:W-:Y:S05]  /*2e20*/  @P5 BRA `(.L_x_68) ;  /* 0x00000000000c5947 */ /* 0x000fea0003800000 */
[----:B------:R-:W5:Y:S02]  /*2e30*/  LDG.E.U8 R99, desc[UR36][R8.64+0x20] ;  /* 0x0000202408637981 */ /* 0x000f64000c1e1100 */
[----:B-----5:R-:W-:-:S05]  /*2e40*/  PRMT R0, R99, 0x8880, RZ ;  /* 0x0000888063007816 */ /* 0x020fca00000000ff */
[----:B------:R-:W-:-:S07]  /*2e50*/  IMAD R3, R0, R89, RZ ;  /* 0x0000005900037224 */ /* 0x000fce00078e02ff */
.L_x_68:
[----:B------:R-:W-:Y:S05]  /*2e60*/  BSYNC B1 ;  /* 0x0000000000017941 */ /* 0x000fea0003800000 */
.L_x_67:
[----:B---3--:R-:W-:Y:S01]  /*2e70*/  @!P5 IMAD R13, R40, R88, R3 ;  /* 0x00000058280dd224 */ /* 0x008fe200078e0203 */
[----:B------:R-:W-:Y:S04]  /*2e80*/  BSSY B1, `(.L_x_69) ;  /* 0x0000006000017945 */ /* 0x000fe80003800000 */
[----:B------:R3:W-:Y:S01]  /*2e90*/  @!P5 STG.E.U8 desc[UR36][R4.64+0x20], R13 ;  /* 0x0000200d0400d986 */ /* 0x0007e2000c101124 */
[----:B------:R-:W-:Y:S05]  /*2ea0*/  @P2 BRA `(.L_x_70) ;  /* 0x00000000000c2947 */ /* 0x000fea0003800000 */
[----:B------:R-:W5:Y:S02]  /*2eb0*/  LDG.E.U8 R99, desc[UR36][R8.64+0x21] ;  /* 0x0000212408637981 */ /* 0x000f64000c1e1100 */
[----:B-----5:R-:W-:-:S05]  /*2ec0*/  PRMT R0, R99, 0x8880, RZ ;  /* 0x0000888063007816 */ /* 0x020fca00000000ff */
[----:B------:R-:W-:-:S07]  /*2ed0*/  IMAD R3, R0, R89, RZ ;  /* 0x0000005900037224 */ /* 0x000fce00078e02ff */
.L_x_70:
[----:B------:R-:W-:Y:S05]  /*2ee0*/  BSYNC B1 ;  /* 0x0000000000017941 */ /* 0x000fea0003800000 */
.L_x_69:
        /* <DEDUP_REMOVED lines=11> */
.L_x_72:
[----:B------:R-:W-:Y:S05]  /*2fa0*/  BSYNC B1 ;  /* 0x0000000000017941 */ /* 0x000fea0003800000 */
.L_x_71:
[----:B---3--:R-:W-:Y:S01]  /*2fb0*/  @!P4 IMAD R13, R42, R88, R3 ;  /* 0x000000582a0dc224 */ /* 0x008fe200078e0203 */
[----:B------:R-:W-:Y:S04]  /*2fc0*/  BSSY B1, `(.L_x_73) ;  /* 0x0000006000017945 */ /* 0x000fe80003800000 */
[----:B------:R3:W-:Y:S01]  /*2fd0*/  @!P4 STG.E.U8 desc[UR36][R6.64+0x20], R13 ;  /* 0x0000200d0600c986 */ /* 0x0007e2000c101124 */
[----:B------:R-:W-:Y:S05]  /*2fe0*/  @P3 BRA `(.L_x_74) ;  /* 0x00000000000c3947 */ /* 0x000fea0003800000 */
[----:B------:R-:W5:Y:S02]  /*2ff0*/  LDG.E.U8 R99, desc[UR36][R10.64+0x21] ;  /* 0x000021240a637981 */ /* 0x000f64000c1e1100 */
[----:B-----5:R-:W-:-:S05]  /*3000*/  PRMT R0, R99, 0x8880, RZ ;  /* 0x0000888063007816 */ /* 0x020fca00000000ff */
[----:B------:R-:W-:-:S07]  /*3010*/  IMAD R3, R0, R89, RZ ;  /* 0x0000005900037224 */ /* 0x000fce00078e02ff */
.L_x_74:
[----:B------:R-:W-:Y:S05]  /*3020*/  BSYNC B1 ;  /* 0x0000000000017941 */ /* 0x000fea0003800000 */
.L_x_73:
[----:B------:R-:W-:Y:S01]  /*3030*/  @!P3 IMAD R43, R43, R88, R3 ;  /* 0x000000582b2bb224 */ /* 0x000fe200078e0203 */
[----:B------:R-:W-:Y:S04]  /*3040*/  BSSY B1, `(.L_x_75) ;  /* 0x0000006000017945 */ /* 0x000fe80003800000 */
[----:B------:R0:W-:Y:S01]  /*3050*/  @!P3 STG.E.U8 desc[UR36][R6.64+0x21], R43 ;  /* 0x0000212b0600b986 */ /* 0x0001e2000c101124 */
[----:B------:R-:W-:Y:S05]  /*3060*/  @P5 BRA `(.L_x_76) ;  /* 0x00000000000c5947 */ /* 0x000fea0003800000 */
[----:B------:R-:W5:Y:S02]  /*3070*/  LDG.E.U8 R99, desc[UR36][R8.64+0x28] ;  /* 0x0000282408637981 */ /* 0x000f64000c1e1100 */
[----:B-----5:R-:W-:-:S05]  /*3080*/  PRMT R0, R99, 0x8880, RZ ;  /* 0x0000888063007816 */ /* 0x020fca00000000ff */
[----:B------:R-:W-:-:S07]  /*3090*/  IMAD R3, R0, R89, RZ ;  /* 0x0000005900037224 */ /* 0x000fce00078e02ff */
.L_x_76:
[----:B------:R-:W-:Y:S05]  /*30a0*/  BSYNC B1 ;  /* 0x0000000000017941 */ /* 0x000fea0003800000 */
.L_x_75:
[----:B---3--:R-:W-:Y:S01]  /*30b0*/  @!P5 IMAD R13, R44, R88, R3 ;  /* 0x000000582c0dd224 */ /* 0x008fe200078e0203 */
[----:B------:R-:W-:Y:S04]  /*30c0*/  BSSY B1, `(.L_x_77) ;  /* 0x0000006000017945 */ /* 0x000fe80003800000 */
[----:B------:R3:W-:Y:S01]  /*30d0*/  @!P5 STG.E.U8 desc[UR36][R4.64+0x28], R13 ;  /* 0x0000280d0400d986 */ /* 0x0007e2000c101124 */
[----:B------:R-:W-:Y:S05]  /*30e0*/  @P2 BRA `(.L_x_78) ;  /* 0x00000000000c2947 */ /* 0x000fea0003800000 */
[----:B------:R-:W5:Y:S02]  /*30f0*/  LDG.E.U8 R99, desc[UR36][R8.64+0x29] ;  /* 0x0000292408637981 */ /* 0x000f64000c1e1100 */
[----:B-----5:R-:W-:-:S05]  /*3100*/  PRMT R0, R99, 0x8880, RZ ;  /* 0x0000888063007816 */ /* 0x020fca00000000ff */
[----:B------:R-:W-:-:S07]  /*3110*/  IMAD R3, R0, R89, RZ ;  /* 0x0000005900037224 */ /* 0x000fce00078e02ff */
.L_x_78:
[----:B------:R-:W-:Y:S05]  /*3120*/  BSYNC B1 ;  /* 0x0000000000017941 */ /* 0x000fea0003800000 */
.L_x_77:
        /* <DEDUP_REMOVED lines=11> */
.L_x_80:
[----:B------:R-:W-:Y:S05]  /*31e0*/  BSYNC B1 ;  /* 0x0000000000017941 */ /* 0x000fea0003800000 */
.L_x_79:
[----:B---3--:R-:W-:Y:S01]  /*31f0*/  @!P4 IMAD R13, R46, R88, R3 ;  /* 0x000000582e0dc224 */ /* 0x008fe200078e0203 */
[----:B------:R-:W-:Y:S04]  /*3200*/  BSSY B1, `(.L_x_81) ;  /* 0x0000006000017945 */ /* 0x000fe80003800000 */
[----:B------:R3:W-:Y:S01]  /*3210*/  @!P4 STG.E.U8 desc[UR36][R6.64+0x28], R13 ;  /* 0x0000280d0600c986 */ /* 0x0007e2000c101124 */
[----:B------:R-:W-:Y:S05]  /*3220*/  @P3 BRA `(.L_x_82) ;  /* 0x00000000000c3947 */ /* 0x000fea0003800000 */
[----:B------:R-:W5:Y:S02]  /*3230*/  LDG.E.U8 R99, desc[UR36][R10.64+0x29] ;  /* 0x000029240a637981 */ /* 0x000f64000c1e1100 */
[----:B-----5:R-:W-:-:S05]  /*3240*/  PRMT R0, R99, 0x8880, RZ ;  /* 0x0000888063007816 */ /* 0x020fca00000000ff */
[----:B------:R-:W-:-:S07]  /*3250*/  IMAD R3, R0, R89, RZ ;  /* 0x0000005900037224 */ /* 0x000fce00078e02ff */
.L_x_82:
[----:B------:R-:W-:Y:S05]  /*3260*/  BSYNC B1 ;  /* 0x0000000000017941 */ /* 0x000fea0003800000 */
.L_x_81:
[----:B------:R-:W-:Y:S01]  /*3270*/  @!P3 IMAD R47, R47, R88, R3 ;  /* 0x000000582f2fb224 */ /* 0x000fe200078e0203 */
[----:B------:R-:W-:Y:S04]  /*3280*/  BSSY B1, `(.L_x_83) ;  /* 0x0000006000017945 */ /* 0x000fe80003800000 */
[----:B------:R0:W-:Y:S01]  /*3290*/  @!P3 STG.E.U8 desc[UR36][R6.64+0x29], R47 ;  /* 0x0000292f0600b986 */ /* 0x0001e2000c101124 */
[----:B------:R-:W-:Y:S05]  /*32a0*/  @P5 BRA `(.L_x_84) ;  /* 0x00000000000c5947 */ /* 0x000fea0003800000 */
[----:B------:R-:W5:Y:S02]  /*32b0*/  LDG.E.U8 R99, desc[UR36][R8.64+0x30] ;  /* 0x0000302408637981 */ /* 0x000f64000c1e1100 */
[----:B-----5:R-:W-:-:S05]  /*32c0*/  PRMT R0, R99, 0x8880, RZ ;  /* 0x0000888063007816 */ /* 0x020fca00000000ff */
[----:B------:R-:W-:-:S07]  /*32d0*/  IMAD R3, R0, R89, RZ ;  /* 0x0000005900037224 */ /* 0x000fce00078e02ff */
.L_x_84:
[----:B------:R-:W-:Y:S05]  /*32e0*/  BSYNC B1 ;  /* 0x0000000000017941 */ /* 0x000fea0003800000 */
.L_x_83:
[----:B---3--:R-:W-:Y:S01]  /*32f0*/  @!P5 IMAD R13, R48, R88, R3 ;  /* 0x00000058300dd224 */ /* 0x008fe200078e0203 */
[----:B------:R-:W-:Y:S04]  /*3300*/  BSSY B1, `(.L_x_85) ;  /* 0x0000006000017945 */ /* 0x000fe80003800000 */
[----:B------:R3:W-:Y:S01]  /*3310*/  @!P5 STG.E.U8 desc[UR36][R4.64+0x30], R13 ;  /* 0x0000300d0400d986 */ /* 0x0007e2000c101124 */
[----:B------:R-:W-:Y:S05]  /*3320*/  @P2 BRA `(.L_x_86) ;  /* 0x00000000000c2947 */ /* 0x000fea0003800000 */
[----:B------:R-:W5:Y:S02]  /*3330*/  LDG.E.U8 R99, desc[UR36][R8.64+0x31] ;  /* 0x0000312408637981 */ /* 0x000f64000c1e1100 */
[----:B-----5:R-:W-:-:S05]  /*3340*/  PRMT R0, R99, 0x8880, RZ ;  /* 0x0000888063007816 */ /* 0x020fca00000000ff */
[----:B------:R-:W-:-:S07]  /*3350*/  IMAD R3, R0, R89, RZ ;  /* 0x0000005900037224 */ /* 0x000fce00078e02ff */
.L_x_86:
[----:B------:R-:W-:Y:S05]  /*3360*/  BSYNC B1 ;  /* 0x0000000000017941 */ /* 0x000fea0003800000 */
.L_x_85:
        /* <DEDUP_REMOVED lines=11> */
.L_x_88:
[----:B------:R-:W-:Y:S05]  /*3420*/  BSYNC B1 ;  /* 0x0000000000017941 */ /* 0x000fea0003800000 */
.L_x_87:
[----:B---3--:R-:W-:Y:S01]  /*3430*/  @!P4 IMAD R13, R50, R88, R3 ;  /* 0x00000058320dc224 */ /* 0x008fe200078e0203 */
[----:B------:R-:W-:Y:S04]  /*3440*/  BSSY B1, `(.L_x_89) ;  /* 0x0000006000017945 */ /* 0x000fe80003800000 */
[----:B------:R3:W-:Y:S01]  /*3450*/  @!P4 STG.E.U8 desc[UR36][R6.64+0x30], R13 ;  /* 0x0000300d0600c986 */ /* 0x0007e2000c101124 */
[----:B------:R-:W-:Y:S05]  /*3460*/  @P3 BRA `(.L_x_90) ;  /* 0x00000000000c3947 */ /* 0x000fea0003800000 */
[----:B------:R-:W5:Y:S02]  /*3470*/  LDG.E.U8 R99, desc[UR36][R10.64+0x31] ;  /* 0x000031240a637981 */ /* 0x000f64000c1e1100 */
[----:B-----5:R-:W-:-:S05]  /*3480*/  PRMT R0, R99, 0x8880, RZ ;  /* 0x0000888063007816 */ /* 0x020fca00000000ff */
[----:B------:R-:W-:-:S07]  /*3490*/  IMAD R3, R0, R89, RZ ;  /* 0x0000005900037224 */ /* 0x000fce00078e02ff */
.L_x_90:
[----:B------:R-:W-:Y:S05]  /*34a0*/  BSYNC B1 ;  /* 0x0000000000017941 */ /* 0x000fea0003800000 */
.L_x_89:
[----:B------:R-:W-:Y:S01]  /*34b0*/  @!P3 IMAD R51, R51, R88, R3 ;  /* 0x000000583333b224 */ /* 0x000fe200078e0203 */
[----:B------:R-:W-:Y:S04]  /*34c0*/  BSSY B1, `(.L_x_91) ;  /* 0x0000006000017945 */ /* 0x000fe80003800000 */
[----:B------:R0:W-:Y:S01]  /*34d0*/  @!P3 STG.E.U8 desc[UR36][R6.64+0x31], R51 ;  /* 0x000031330600b986 */ /* 0x0001e2000c101124 */
[----:B------:R-:W-:Y:S05]  /*34e0*/  @P5 BRA `(.L_x_92) ;  /* 0x00000000000c5947 */ /* 0x000fea0003800000 */
[----:B------:R-:W5:Y:S02]  /*34f0*/  LDG.E.U8 R99, desc[UR36][R8.64+0x38] ;  /* 0x0000382408637981 */ /* 0x000f64000c1e1100 */
[----:B-----5:R-:W-:-:S05]  /*3500*/  PRMT R0, R99, 0x8880, RZ ;  /* 0x0000888063007816 */ /* 0x020fca00000000ff */
[----:B------:R-:W-:-:S07]  /*3510*/  IMAD R3, R0, R89, RZ ;  /* 0x0000005900037224 */ /* 0x000fce00078e02ff */
.L_x_92:
[----:B------:R-:W-:Y:S05]  /*3520*/  BSYNC B1 ;  /* 0x0000000000017941 */ /* 0x000fea0003800000 */
.L_x_91:
[----:B---3--:R-:W-:Y:S01]  /*3530*/  @!P5 IMAD R13, R52, R88, R3 ;  /* 0x00000058340dd224 */ /* 0x008fe200078e0203 */
[----:B------:R-:W-:Y:S04]  /*3540*/  BSSY B1, `(.L_x_93) ;  /* 0x0000006000017945 */ /* 0x000fe80003800000 */
[----:B------:R3:W-:Y:S01]  /*3550*/  @!P5 STG.E.U8 desc[UR36][R4.64+0x38], R13 ;  /* 0x0000380d0400d986 */ /* 0x0007e2000c101124 */
[----:B------:R-:W-:Y:S05]  /*3560*/  @P2 BRA `(.L_x_94) ;  /* 0x00000000000c2947 */ /* 0x000fea0003800000 */
[----:B------:R-:W5:Y:S02]  /*3570*/  LDG.E.U8 R99, desc[UR36][R8.64+0x39] ;  /* 0x0000392408637981 */ /* 0x000f64000c1e1100 */
[----:B-----5:R-:W-:-:S05]  /*3580*/  PRMT R0, R99, 0x8880, RZ ;  /* 0x0000888063007816 */ /* 0x020fca00000000ff */
[----:B------:R-:W-:-:S07]  /*3590*/  IMAD R3, R0, R89, RZ ;  /* 0x0000005900037224 */ /* 0x000fce00078e02ff */
.L_x_94:
[----:B------:R-:W-:Y:S05]  /*35a0*/  BSYNC B1 ;  /* 0x0000000000017941 */ /* 0x000fea0003800000 */
.L_x_93:
        /* <DEDUP_REMOVED lines=11> */
.L_x_96:
[----:B------:R-:W-:Y:S05]  /*3660*/  BSYNC B1 ;  /* 0x0000000000017941 */ /* 0x000fea0003800000 */
.L_x_95:
[----:B---3--:R-:W-:Y:S01]  /*3670*/  @!P4 IMAD R13, R54, R88, R3 ;  /* 0x00000058360dc224 */ /* 0x008fe200078e0203 */
[----:B------:R-:W-:Y:S04]  /*3680*/  BSSY B1, `(.L_x_97) ;  /* 0x0000006000017945 */ /* 0x000fe80003800000 */
[----:B------:R3:W-:Y:S01]  /*3690*/  @!P4 STG.E.U8 desc[UR36][R6.64+0x38], R13 ;  /* 0x0000380d0600c986 */ /* 0x0007e2000c101124 */
[----:B------:R-:W-:Y:S05]  /*36a0*/  @P3 BRA `(.L_x_98) ;  /* 0x00000000000c3947 */ /* 0x000fea0003800000 */
[----:B------:R-:W5:Y:S02]  /*36b0*/  LDG.E.U8 R99, desc[UR36][R10.64+0x39] ;  /* 0x000039240a637981 */ /* 0x000f64000c1e1100 */
[----:B-----5:R-:W-:-:S05]  /*36c0*/  PRMT R0, R99, 0x8880, RZ ;  /* 0x0000888063007816 */ /* 0x020fca00000000ff */
[----:B------:R-:W-:-:S07]  /*36d0*/  IMAD R3, R0, R89, RZ ;  /* 0x0000005900037224 */ /* 0x000fce00078e02ff */
.L_x_98:
[----:B------:R-:W-:Y:S05]  /*36e0*/  BSYNC B1 ;  /* 0x0000000000017941 */ /* 0x000fea0003800000 */
.L_x_97:
[----:B------:R-:W-:Y:S01]  /*36f0*/  @!P3 IMAD R55, R55, R88, R3 ;  /* 0x000000583737b224 */ /* 0x000fe200078e0203 */
[----:B------:R-:W-:Y:S04]  /*3700*/  BSSY B1, `(.L_x_99) ;  /* 0x0000006000017945 */ /* 0x000fe80003800000 */
[----:B------:R0:W-:Y:S01]  /*3710*/  @!P3 STG.E.U8 desc[UR36][R6.64+0x39], R55 ;  /* 0x000039370600b986 */ /* 0x0001e2000c101124 */
[----:B------:R-:W-:Y:S05]  /*3720*/  @P5 BRA `(.L_x_100) ;  /* 0x00000000000c5947 */ /* 0x000fea0003800000 */
[----:B------:R-:W5:Y:S02]  /*3730*/  LDG.E.U8 R99, desc[UR36][R8.64+0x40] ;  /* 0x0000402408637981 */ /* 0x000f64000c1e1100 */
[----:B-----5:R-:W-:-:S05]  /*3740*/  PRMT R0, R99, 0x8880, RZ ;  /* 0x0000888063007816 */ /* 0x020fca00000000ff */
[----:B------:R-:W-:-:S07]  /*3750*/  IMAD R3, R0, R89, RZ ;  /* 0x0000005900037224 */ /* 0x000fce00078e02ff */
.L_x_100:
[----:B------:R-:W-:Y:S05]  /*3760*/  BSYNC B1 ;  /* 0x0000000000017941 */ /* 0x000fea0003800000 */
.L_x_99:
[----:B---3--:R-:W-:Y:S01]  /*3770*/  @!P5 IMAD R13, R56, R88, R3 ;  /* 0x00000058380dd224 */ /* 0x008fe200078e0203 */
[----:B------:R-:W-:Y:S04]  /*3780*/  BSSY B1, `(.L_x_101) ;  /* 0x0000006000017945 */ /* 0x000fe80003800000 */
[----:B------:R3:W-:Y:S01]  /*3790*/  @!P5 STG.E.U8 desc[UR36][R4.64+0x40], R13 ;  /* 0x0000400d0400d986 */ /* 0x0007e2000c101124 */
[----:B------:R-:W-:Y:S05]  /*37a0*/  @P2 BRA `(.L_x_102) ;  /* 0x00000000000c2947 */ /* 0x000fea0003800000 */
[----:B------:R-:W5:Y:S02]  /*37b0*/  LDG.E.U8 R99, desc[UR36][R8.64+0x41] ;  /* 0x0000412408637981 */ /* 0x000f64000c1e1100 */
[----:B-----5:R-:W-:-:S05]  /*37c0*/  PRMT R0, R99, 0x8880, RZ ;  /* 0x0000888063007816 */ /* 0x020fca00000000ff */
[----:B------:R-:W-:-:S07]  /*37d0*/  IMAD R3, R0, R89, RZ ;  /* 0x0000005900037224 */ /* 0x000fce00078e02ff */
.L_x_102:
[----:B------:R-:W-:Y:S05]  /*37e0*/  BSYNC B1 ;  /* 0x0000000000017941 */ /* 0x000fea0003800000 */
.L_x_101:
        /* <DEDUP_REMOVED lines=11> */
.L_x_104:
[----:B------:R-:W-:Y:S05]  /*38a0*/  BSYNC B1 ;  /* 0x0000000000017941 */ /* 0x000fea0003800000 */
.L_x_103:
[----:B---3--:R-:W-:Y:S01]  /*38b0*/  @!P4 IMAD R13, R58, R88, R3 ;  /* 0x000000583a0dc224 */ /* 0x008fe200078e0203 */
[----:B------:R-:W-:Y:S04]  /*38c0*/  BSSY B1, `(.L_x_105) ;  /* 0x0000006000017945 */ /* 0x000fe80003800000 */
[----:B------:R3:W-:Y:S01]  /*38d0*/  @!P4 STG.E.U8 desc[UR36][R6.64+0x40], R13 ;  /* 0x0000400d0600c986 */ /* 0x0007e2000c101124 */
[----:B------:R-:W-:Y:S05]  /*38e0*/  @P3 BRA `(.L_x_106) ;  /* 0x00000000000c3947 */ /* 0x000fea0003800000 */
[----:B------:R-:W5:Y:S02]  /*38f0*/  LDG.E.U8 R99, desc[UR36][R10.64+0x41] ;  /* 0x000041240a637981 */ /* 0x000f64000c1e1100 */
[----:B-----5:R-:W-:-:S05]  /*3900*/  PRMT R0, R99, 0x8880, RZ ;  /* 0x0000888063007816 */ /* 0x020fca00000000ff */
[----:B------:R-:W-:-:S07]  /*3910*/  IMAD R3, R0, R89, RZ ;  /* 0x0000005900037224 */ /* 0x000fce00078e02ff */
.L_x_106:
[----:B------:R-:W-:Y:S05]  /*3920*/  BSYNC B1 ;  /* 0x0000000000017941 */ /* 0x000fea0003800000 */
.L_x_105:
[----:B------:R-:W-:Y:S01]  /*3930*/  @!P3 IMAD R59, R59, R88, R3 ;  /* 0x000000583b3bb224 */ /* 0x000fe200078e0203 */
[----:B------:R-:W-:Y:S04]  /*3940*/  BSSY B1, `(.L_x_107) ;  /* 0x0000006000017945 */ /* 0x000fe80003800000 */
[----:B------:R0:W-:Y:S01]  /*3950*/  @!P3 STG.E.U8 desc[UR36][R6.64+0x41], R59 ;  /* 0x0000413b0600b986 */ /* 0x0001e2000c101124 */
[----:B------:R-:W-:Y:S05]  /*3960*/  @P5 BRA `(.L_x_108) ;  /* 0x00000000000c5947 */ /* 0x000fea0003800000 */
[----:B------:R-:W5:Y:S02]  /*3970*/  LDG.E.U8 R99, desc[UR36][R8.64+0x48] ;  /* 0x0000482408637981 */ /* 0x000f64000c1e1100 */
[----:B-----5:R-:W-:-:S05]  /*3980*/  PRMT R0, R99, 0x8880, RZ ;  /* 0x0000888063007816 */ /* 0x020fca00000000ff */
[----:B------:R-:W-:-:S07]  /*3990*/  IMAD R3, R0, R89, RZ ;  /* 0x0000005900037224 */ /* 0x000fce00078e02ff */
.L_x_108:
[----:B------:R-:W-:Y:S05]  /*39a0*/  BSYNC B1 ;  /* 0x0000000000017941 */ /* 0x000fea0003800000 */
.L_x_107:
[----:B---3--:R-:W-:Y:S01]  /*39b0*/  @!P5 IMAD R13, R60, R88, R3 ;  /* 0x000000583c0dd224 */ /* 0x008fe200078e0203 */
[----:B------:R-:W-:Y:S04]  /*39c0*/  BSSY B1, `(.L_x_109) ;  /* 0x0000006000017945 */ /* 0x000fe80003800000 */
[----:B------:R3:W-:Y:S01]  /*39d0*/  @!P5 STG.E.U8 desc[UR36][R4.64+0x48], R13 ;  /* 0x0000480d0400d986 */ /* 0x0007e2000c101124 */
[----:B------:R-:W-:Y:S05]  /*39e0*/  @P2 BRA `(.L_x_110) ;  /* 0x00000000000c2947 */ /* 0x000fea0003800000 */
[----:B------:R-:W5:Y:S02]  /*39f0*/  LDG.E.U8 R99, desc[UR36][R8.64+0x49] ;  /* 0x0000492408637981 */ /* 0x000f64000c1e1100 */
[----:B-----5:R-:W-:-:S05]  /*3a00*/  PRMT R0, R99, 0x8880, RZ ;  /* 0x0000888063007816 */ /* 0x020fca00000000ff */
[----:B------:R-:W-:-:S07]  /*3a10*/  IMAD R3, R0, R89, RZ ;  /* 0x0000005900037224 */ /* 0x000fce00078e02ff */
.L_x_110:
[----:B------:R-:W-:Y:S05]  /*3a20*/  BSYNC B1 ;  /* 0x0000000000017941 */ /* 0x000fea0003800000 */
.L_x_109:
        /* <DEDUP_REMOVED lines=11> */
.L_x_112:
[----:B------:R-:W-:Y:S05]  /*3ae0*/  BSYNC B1 ;  /* 0x0000000000017941 */ /* 0x000fea0003800000 */
.L_x_111:
[----:B---3--:R-:W-:Y:S01]  /*3af0*/  @!P4 IMAD R13, R62, R88, R3 ;  /* 0x000000583e0dc224 */ /* 0x008fe200078e0203 */
[----:B------:R-:W-:Y:S04]  /*3b00*/  BSSY B1, `(.L_x_113) ;  /* 0x0000006000017945 */ /* 0x000fe80003800000 */
[----:B------:R3:W-:Y:S01]  /*3b10*/  @!P4 STG.E.U8 desc[UR36][R6.64+0x48], R13 ;  /* 0x0000480d0600c986 */ /* 0x0007e2000c101124 */
[----:B------:R-:W-:Y:S05]  /*3b20*/  @P3 BRA `(.L_x_114) ;  /* 0x00000000000c3947 */ /* 0x000fea0003800000 */
[----:B------:R-:W5:Y:S02]  /*3b30*/  LDG.E.U8 R99, desc[UR36][R10.64+0x49] ;  /* 0x000049240a637981 */ /* 0x000f64000c1e1100 */
[----:B-----5:R-:W-:-:S05]  /*3b40*/  PRMT R0, R99, 0x8880, RZ ;  /* 0x0000888063007816 */ /* 0x020fca00000000ff */
[----:B------:R-:W-:-:S07]  /*3b50*/  IMAD R3, R0, R89, RZ ;  /* 0x0000005900037224 */ /* 0x000fce00078e02ff */
.L_x_114:
[----:B------:R-:W-:Y:S05]  /*3b60*/  BSYNC B1 ;  /* 0x0000000000017941 */ /* 0x000fea0003800000 */
.L_x_113:
[----:B------:R-:W-:Y:S01]  /*3b70*/  @!P3 IMAD R63, R63, R88, R3 ;  /* 0x000000583f3fb224 */ /* 0x000fe200078e0203 */
[----:B------:R-:W-:Y:S04]  /*3b80*/  BSSY B1, `(.L_x_115) ;  /* 0x0000006000017945 */ /* 0x000fe80003800000 */
[----:B------:R0:W-:Y:S01]  /*3b90*/  @!P3 STG.E.U8 desc[UR36][R6.64+0x49], R63 ;  /* 0x0000493f0600b986 */ /* 0x0001e2000c101124 */
[----:B------:R-:W-:Y:S05]  /*3ba0*/  @P5 BRA `(.L_x_116) ;  /* 0x00000000000c5947 */ /* 0x000fea0003800000 */
[----:B------:R-:W5:Y:S02]  /*3bb0*/  LDG.E.U8 R99, desc[UR36][R8.64+0x50] ;  /* 0x0000502408637981 */ /* 0x000f64000c1e1100 */
[----:B-----5:R-:W-:-:S05]  /*3bc0*/  PRMT R0, R99, 0x8880, RZ ;  /* 0x0000888063007816 */ /* 0x020fca00000000ff */
[----:B------:R-:W-:-:S07]  /*3bd0*/  IMAD R3, R0, R89, RZ ;  /* 0x0000005900037224 */ /* 0x000fce00078e02ff */
.L_x_116:
[----:B------:R-:W-:Y:S05]  /*3be0*/  BSYNC B1 ;  /* 0x0000000000017941 */ /* 0x000fea0003800000 */
.L_x_115:
[----:B---3--:R-:W-:Y:S01]  /*3bf0*/  @!P5 IMAD R13, R64, R88, R3 ;  /* 0x00000058400dd224 */ /* 0x008fe200078e0203 */
[----:B------:R-:W-:Y:S04]  /*3c00*/  BSSY B1, `(.L_x_117) ;  /* 0x0000006000017945 */ /* 0x000fe80003800000 */
[----:B------:R3:W-:Y:S01]  /*3c10*/  @!P5 STG.E.U8 desc[UR36][R4.64+0x50], R13 ;  /* 0x0000500d0400d986 */ /* 0x0007e2000c101124 */
[----:B------:R-:W-:Y:S05]  /*3c20*/  @P2 BRA `(.L_x_118) ;  /* 0x00000000000c2947 */ /* 0x000fea0003800000 */
[----:B------:R-:W5:Y:S02]  /*3c30*/  LDG.E.U8 R99, desc[UR36][R8.64+0x51] ;  /* 0x0000512408637981 */ /* 0x000f64000c1e1100 */
[----:B-----5:R-:W-:-:S05]  /*3c40*/  PRMT R0, R99, 0x8880, RZ ;  /* 0x0000888063007816 */ /* 0x020fca00000000ff */
[----:B------:R-:W-:-:S07]  /*3c50*/  IMAD R3, R0, R89, RZ ;  /* 0x0000005900037224 */ /* 0x000fce00078e02ff */
.L_x_118:
[----:B------:R-:W-:Y:S05]  /*3c60*/  BSYNC B1 ;  /* 0x0000000000017941 */ /* 0x000fea0003800000 */
.L_x_117:
        /* <DEDUP_REMOVED lines=11> */
.L_x_120:
[----:B------:R-:W-:Y:S05]  /*3d20*/  BSYNC B1 ;  /* 0x0000000000017941 */ /* 0x000fea0003800000 */
.L_x_119:
[----:B---3--:R-:W-:Y:S01]  /*3d30*/  @!P4 IMAD R13, R66, R88, R3 ;  /* 0x00000058420dc224 */ /* 0x008fe200078e0203 */
[----:B------:R-:W-:Y:S04]  /*3d40*/  BSSY B1, `(.L_x_121) ;  /* 0x0000006000017945 */ /* 0x000fe80003800000 */
[----:B------:R3:W-:Y:S01]  /*3d50*/  @!P4 STG.E.U8 desc[UR36][R6.64+0x50], R13 ;  /* 0x0000500d0600c986 */ /* 0x0007e2000c101124 */
[----:B------:R-:W-:Y:S05]  /*3d60*/  @P3 BRA `(.L_x_122) ;  /* 0x00000000000c3947 */ /* 0x000fea0003800000 */
[----:B------:R-:W5:Y:S02]  /*3d70*/  LDG.E.U8 R99, desc[UR36][R10.64+0x51] ;  /* 0x000051240a637981 */ /* 0x000f64000c1e1100 */
[----:B-----5:R-:W-:-:S05]  /*3d80*/  PRMT R0, R99, 0x8880, RZ ;  /* 0x0000888063007816 */ /* 0x020fca00000000ff */
[----:B------:R-:W-:-:S07]  /*3d90*/  IMAD R3, R0, R89, RZ ;  /* 0x0000005900037224 */ /* 0x000fce00078e02ff */
.L_x_122:
[----:B------:R-:W-:Y:S05]  /*3da0*/  BSYNC B1 ;  /* 0x0000000000017941 */ /* 0x000fea0003800000 */
.L_x_121:
[----:B------:R-:W-:Y:S01]  /*3db0*/  @!P3 IMAD R67, R67, R88, R3 ;  /* 0x000000584343b224 */ /* 0x000fe200078e0203 */
[----:B------:R-:W-:Y:S04]  /*3dc0*/  BSSY B1, `(.L_x_123) ;  /* 0x0000006000017945 */ /* 0x000fe80003800000 */
[----:B------:R0:W-:Y:S01]  /*3dd0*/  @!P3 STG.E.U8 desc[UR36][R6.64+0x51], R67 ;  /* 0x000051430600b986 */ /* 0x0001e2000c101124 */
[----:B------:R-:W-:Y:S05]  /*3de0*/  @P5 BRA `(.L_x_124) ;  /* 0x00000000000c5947 */ /* 0x000fea0003800000 */
[----:B------:R-:W5:Y:S02]  /*3df0*/  LDG.E.U8 R99, desc[UR36][R8.64+0x58] ;  /* 0x0000582408637981 */ /* 0x000f64000c1e1100 */
[----:B-----5:R-:W-:-:S05]  /*3e00*/  PRMT R0, R99, 0x8880, RZ ;  /* 0x0000888063007816 */ /* 0x020fca00000000ff */
[----:B------:R-:W-:-:S07]  /*3e10*/  IMAD R3, R0, R89, RZ ;  /* 0x0000005900037224 */ /* 0x000fce00078e02ff */
.L_x_124:
[----:B------:R-:W-:Y:S05]  /*3e20*/  BSYNC B1 ;  /* 0x0000000000017941 */ /* 0x000fea0003800000 */
.L_x_123:
[----:B---3--:R-:W-:Y:S01]  /*3e30*/  @!P5 IMAD R13, R68, R88, R3 ;  /* 0x00000058440dd224 */ /* 0x008fe200078e0203 */
[----:B------:R-:W-:Y:S04]  /*3e40*/  BSSY B1, `(.L_x_125) ;  /* 0x0000006000017945 */ /* 0x000fe80003800000 */
[----:B------:R3:W-:Y:S01]  /*3e50*/  @!P5 STG.E.U8 desc[UR36][R4.64+0x58], R13 ;  /* 0x0000580d0400d986 */ /* 0x0007e2000c101124 */
[----:B------:R-:W-:Y:S05]  /*3e60*/  @P2 BRA `(.L_x_126) ;  /* 0x00000000000c2947 */ /* 0x000fea0003800000 */
[----:B------:R-:W5:Y:S02]  /*3e70*/  LDG.E.U8 R99, desc[UR36][R8.64+0x59] ;  /* 0x0000592408637981 */ /* 0x000f64000c1e1100 */
[----:B-----5:R-:W-:-:S05]  /*3e80*/  PRMT R0, R99, 0x8880, RZ ;  /* 0x0000888063007816 */ /* 0x020fca00000000ff */
[----:B------:R-:W-:-:S07]  /*3e90*/  IMAD R3, R0, R89, RZ ;  /* 0x0000005900037224 */ /* 0x000fce00078e02ff */
.L_x_126:
[----:B------:R-:W-:Y:S05]  /*3ea0*/  BSYNC B1 ;  /* 0x0000000000017941 */ /* 0x000fea0003800000 */
.L_x_125:
        /* <DEDUP_REMOVED lines=11> */
.L_x_128:
[----:B------:R-:W-:Y:S05]  /*3f60*/  BSYNC B1 ;  /* 0x0000000000017941 */ /* 0x000fea0003800000 */
.L_x_127:
[----:B---3--:R-:W-:Y:S01]  /*3f70*/  @!P4 IMAD R13, R70, R88, R3 ;  /* 0x00000058460dc224 */ /* 0x008fe200078e0203 */
[----:B------:R-:W-:Y:S04]  /*3f80*/  BSSY B1, `(.L_x_129) ;  /* 0x0000006000017945 */ /* 0x000fe80003800000 */
[----:B------:R3:W-:Y:S01]  /*3f90*/  @!P4 STG.E.U8 desc[UR36][R6.64+0x58], R13 ;  /* 0x0000580d0600c986 */ /* 0x0007e2000c101124 */
[----:B------:R-:W-:Y:S05]  /*3fa0*/  @P3 BRA `(.L_x_130) ;  /* 0x00000000000c3947 */ /* 0x000fea0003800000 */
[----:B------:R-:W5:Y:S02]  /*3fb0*/  LDG.E.U8 R99, desc[UR36][R10.64+0x59] ;  /* 0x000059240a637981 */ /* 0x000f64000c1e1100 */
[----:B-----5:R-:W-:-:S05]  /*3fc0*/  PRMT R0, R99, 0x8880, RZ ;  /* 0x0000888063007816 */ /* 0x020fca00000000ff */
[----:B------:R-:W-:-:S07]  /*3fd0*/  IMAD R3, R0, R89, RZ ;  /* 0x0000005900037224 */ /* 0x000fce00078e02ff */
.L_x_130:
[----:B------:R-:W-:Y:S05]  /*3fe0*/  BSYNC B1 ;  /* 0x0000000000017941 */ /* 0x000fea0003800000 */
.L_x_129:
[----:B------:R-:W-:Y:S01]  /*3ff0*/  @!P3 IMAD R71, R71, R88, R3 ;  /* 0x000000584747b224 */ /* 0x000fe200078e0203 */
[----:B------:R-:W-:Y:S04]  /*4000*/  BSSY B1, `(.L_x_131) ;  /* 0x0000006000017945 */ /* 0x000fe80003800000 */
[----:B------:R0:W-:Y:S01]  /*4010*/  @!P3 STG.E.U8 desc[UR36][R6.64+0x59], R71 ;  /* 0x000059470600b986 */ /* 0x0001e2000c101124 */
[----:B------:R-:W-:Y:S05]  /*4020*/  @P5 BRA `(.L_x_132) ;  /* 0x00000000000c5947 */ /* 0x000fea0003800000 */
[----:B------:R-:W5:Y:S02]  /*4030*/  LDG.E.U8 R99, desc[UR36][R8.64+0x60] ;  /* 0x0000602408637981 */ /* 0x000f64000c1e1100 */
[----:B-----5:R-:W-:-:S05]  /*4040*/  PRMT R0, R99, 0x8880, RZ ;  /* 0x0000888063007816 */ /* 0x020fca00000000ff */
[----:B------:R-:W-:-:S07]  /*4050*/  IMAD R3, R0, R89, RZ ;  /* 0x0000005900037224 */ /* 0x000fce00078e02ff */
.L_x_132:
[----:B------:R-:W-:Y:S05]  /*4060*/  BSYNC B1 ;  /* 0x0000000000017941 */ /* 0x000fea0003800000 */
.L_x_131:
[----:B---3--:R-:W-:Y:S01]  /*4070*/  @!P5 IMAD R13, R72, R88, R3 ;  /* 0x00000058480dd224 */ /* 0x008fe200078e0203 */
[----:B------:R-:W-:Y:S04]  /*4080*/  BSSY B1, `(.L_x_133) ;  /* 0x0000006000017945 */ /* 0x000fe80003800000 */
[----:B------:R3:W-:Y:S01]  /*4090*/  @!P5 STG.E.U8 desc[UR36][R4.64+0x60], R13 ;  /* 0x0000600d0400d986 */ /* 0x0007e2000c101124 */
[----:B------:R-:W-:Y:S05]  /*40a0*/  @P2 BRA `(.L_x_134) ;  /* 0x00000000000c2947 */ /* 0x000fea0003800000 */
[----:B------:R-:W5:Y:S02]  /*40b0*/  LDG.E.U8 R99, desc[UR36][R8.64+0x61] ;  /* 0x0000612408637981 */ /* 0x000f64000c1e1100 */
[----:B-----5:R-:W-:-:S05]  /*40c0*/  PRMT R0, R99, 0x8880, RZ ;  /* 0x0000888063007816 */ /* 0x020fca00000000ff */
[----:B------:R-:W-:-:S07]  /*40d0*/  IMAD R3, R0, R89, RZ ;  /* 0x0000005900037224 */ /* 0x000fce00078e02ff */
.L_x_134:
[----:B------:R-:W-:Y:S05]  /*40e0*/  BSYNC B1 ;  /* 0x0000000000017941 */ /* 0x000fea0003800000 */
.L_x_133:
        /* <DEDUP_REMOVED lines=11> */
.L_x_136:
[----:B------:R-:W-:Y:S05]  /*41a0*/  BSYNC B1 ;  /* 0x0000000000017941 */ /* 0x000fea0003800000 */
.L_x_135:
[----:B---3--:R-:W-:Y:S01]  /*41b0*/  @!P4 IMAD R13, R74, R88, R3 ;  /* 0x000000584a0dc224 */ /* 0x008fe200078e0203 */
[----:B------:R-:W-:Y:S04]  /*41c0*/  BSSY B1, `(.L_x_137) ;  /* 0x0000006000017945 */ /* 0x000fe80003800000 */
[----:B------:R3:W-:Y:S01]  /*41d0*/  @!P4 STG.E.U8 desc[UR36][R6.64+0x60], R13 ;  /* 0x0000600d0600c986 */ /* 0x0007e2000c101124 */
[----:B------:R-:W-:Y:S05]  /*41e0*/  @P3 BRA `(.L_x_138) ;  /* 0x00000000000c3947 */ /* 0x000fea0003800000 */
[----:B------:R-:W5:Y:S02]  /*41f0*/  LDG.E.U8 R99, desc[UR36][R10.64+0x61] ;  /* 0x000061240a637981 */ /* 0x000f64000c1e1100 */
[----:B-----5:R-:W-:-:S05]  /*4200*/  PRMT R0, R99, 0x8880, RZ ;  /* 0x0000888063007816 */ /* 0x020fca00000000ff */
[----:B------:R-:W-:-:S07]  /*4210*/  IMAD R3, R0, R89, RZ ;  /* 0x0000005900037224 */ /* 0x000fce00078e02ff */
.L_x_138:
[----:B------:R-:W-:Y:S05]  /*4220*/  BSYNC B1 ;  /* 0x0000000000017941 */ /* 0x000fea0003800000 */
.L_x_137:
[----:B------:R-:W-:Y:S01]  /*4230*/  @!P3 IMAD R75, R75, R88, R3 ;  /* 0x000000584b4bb224 */ /* 0x000fe200078e0203 */
[----:B------:R-:W-:Y:S04]  /*4240*/  BSSY B1, `(.L_x_139) ;  /* 0x0000006000017945 */ /* 0x000fe80003800000 */
[----:B------:R0:W-:Y:S01]  /*4250*/  @!P3 STG.E.U8 desc[UR36][R6.64+0x61], R75 ;  /* 0x0000614b0600b986 */ /* 0x0001e2000c101124 */
[----:B------:R-:W-:Y:S05]  /*4260*/  @P5 BRA `(.L_x_140) ;  /* 0x00000000000c5947 */ /* 0x000fea0003800000 */
[----:B------:R-:W5:Y:S02]  /*4270*/  LDG.E.U8 R99, desc[UR36][R8.64+0x68] ;  /* 0x0000682408637981 */ /* 0x000f64000c1e1100 */
[----:B-----5:R-:W-:-:S05]  /*4280*/  PRMT R0, R99, 0x8880, RZ ;  /* 0x0000888063007816 */ /* 0x020fca00000000ff */
[----:B------:R-:W-:-:S07]  /*4290*/  IMAD R3, R0, R89, RZ ;  /* 0x0000005900037224 */ /* 0x000fce00078e02ff */
.L_x_140:
[----:B------:R-:W-:Y:S05]  /*42a0*/  BSYNC B1 ;  /* 0x0000000000017941 */ /* 0x000fea0003800000 */
.L_x_139:
[----:B---3--:R-:W-:Y:S01]  /*42b0*/  @!P5 IMAD R13, R76, R88, R3 ;  /* 0x000000584c0dd224 */ /* 0x008fe200078e0203 */
[----:B------:R-:W-:Y:S04]  /*42c0*/  BSSY B1, `(.L_x_141) ;  /* 0x0000006000017945 */ /* 0x000fe80003800000 */
[----:B------:R3:W-:Y:S01]  /*42d0*/  @!P5 STG.E.U8 desc[UR36][R4.64+0x68], R13 ;  /* 0x0000680d0400d986 */ /* 0x0007e2000c101124 */
[----:B------:R-:W-:Y:S05]  /*42e0*/  @P2 BRA `(.L_x_142) ;  /* 0x00000000000c2947 */ /* 0x000fea0003800000 */
[----:B------:R-:W5:Y:S02]  /*42f0*/  LDG.E.U8 R99, desc[UR36][R8.64+0x69] ;  /* 0x0000692408637981 */ /* 0x000f64000c1e1100 */
[----:B-----5:R-:W-:-:S05]  /*4300*/  PRMT R0, R99, 0x8880, RZ ;  /* 0x0000888063007816 */ /* 0x020fca00000000ff */
[----:B------:R-:W-:-:S07]  /*4310*/  IMAD R3, R0, R89, RZ ;  /* 0x0000005900037224 */ /* 0x000fce00078e02ff */
.L_x_142:
[----:B------:R-:W-:Y:S05]  /*4320*/  BSYNC B1 ;  /* 0x0000000000017941 */ /* 0x000fea0003800000 */
.L_x_141:
        /* <DEDUP_REMOVED lines=11> */
.L_x_144:
[----:B------:R-:W-:Y:S05]  /*43e0*/  BSYNC B1 ;  /* 0x0000000000017941 */ /* 0x000fea0003800000 */
.L_x_143:
[----:B---3--:R-:W-:Y:S01]  /*43f0*/  @!P4 IMAD R13, R78, R88, R3 ;  /* 0x000000584e0dc224 */ /* 0x008fe200078e0203 */
[----:B------:R-:W-:Y:S04]  /*4400*/  BSSY B1, `(.L_x_145) ;  /* 0x0000006000017945 */ /* 0x000fe80003800000 */
[----:B------:R3:W-:Y:S01]  /*4410*/  @!P4 STG.E.U8 desc[UR36][R6.64+0x68], R13 ;  /* 0x0000680d0600c986 */ /* 0x0007e2000c101124 */
[----:B------:R-:W-:Y:S05]  /*4420*/  @P3 BRA `(.L_x_146) ;  /* 0x00000000000c3947 */ /* 0x000fea0003800000 */
[----:B------:R-:W5:Y:S02]  /*4430*/  LDG.E.U8 R99, desc[UR36][R10.64+0x69] ;  /* 0x000069240a637981 */ /* 0x000f64000c1e1100 */
[----:B-----5:R-:W-:-:S05]  /*4440*/  PRMT R0, R99, 0x8880, RZ ;  /* 0x0000888063007816 */ /* 0x020fca00000000ff */
[----:B------:R-:W-:-:S07]  /*4450*/  IMAD R3, R0, R89, RZ ;  /* 0x0000005900037224 */ /* 0x000fce00078e02ff */
.L_x_146:
[----:B------:R-:W-:Y:S05]  /*4460*/  BSYNC B1 ;  /* 0x0000000000017941 */ /* 0x000fea0003800000 */
.L_x_145:
[----:B------:R-:W-:Y:S01]  /*4470*/  @!P3 IMAD R79, R79, R88, R3 ;  /* 0x000000584f4fb224 */ /* 0x000fe200078e0203 */
[----:B------:R-:W-:Y:S04]  /*4480*/  BSSY B1, `(.L_x_147) ;  /* 0x0000006000017945 */ /* 0x000fe80003800000 */
[----:B------:R0:W-:Y:S01]  /*4490*/  @!P3 STG.E.U8 desc[UR36][R6.64+0x69], R79 ;  /* 0x0000694f0600b986 */ /* 0x0001e2000c101124 */
[----:B------:R-:W-:Y:S05]  /*44a0*/  @P5 BRA `(.L_x_148) ;  /* 0x00000000000c5947 */ /* 0x000fea0003800000 */
[----:B------:R-:W5:Y:S02]  /*44b0*/  LDG.E.U8 R99, desc[UR36][R8.64+0x70] ;  /* 0x0000702408637981 */ /* 0x000f64000c1e1100 */
[----:B-----5:R-:W-:-:S05]  /*44c0*/  PRMT R0, R99, 0x8880, RZ ;  /* 0x0000888063007816 */ /* 0x020fca00000000ff */
[----:B------:R-:W-:-:S07]  /*44d0*/  IMAD R3, R0, R89, RZ ;  /* 0x0000005900037224 */ /* 0x000fce00078e02ff */
.L_x_148:
[----:B------:R-:W-:Y:S05]  /*44e0*/  BSYNC B1 ;  /* 0x0000000000017941 */ /* 0x000fea0003800000 */
.L_x_147:
[----:B---3--:R-:W-:Y:S01]  /*44f0*/  @!P5 IMAD R13, R80, R88, R3 ;  /* 0x00000058500dd224 */ /* 0x008fe200078e0203 */
[----:B------:R-:W-:Y:S04]  /*4500*/  BSSY B1, `(.L_x_149) ;  /* 0x0000006000017945 */ /* 0x000fe80003800000 */
[----:B------:R3:W-:Y:S01]  /*4510*/  @!P5 STG.E.U8 desc[UR36][R4.64+0x70], R13 ;  /* 0x0000700d0400d986 */ /* 0x0007e2000c101124 */
[----:B------:R-:W-:Y:S05]  /*4520*/  @P2 BRA `(.L_x_150) ;  /* 0x00000000000c2947 */ /* 0x000fea0003800000 */
[----:B------:R-:W5:Y:S02]  /*4530*/  LDG.E.U8 R99, desc[UR36][R8.64+0x71] ;  /* 0x0000712408637981 */ /* 0x000f64000c1e1100 */
[----:B-----5:R-:W-:-:S05]  /*4540*/  PRMT R0, R99, 0x8880, RZ ;  /* 0x0000888063007816 */ /* 0x020fca00000000ff */
[----:B------:R-:W-:-:S07]  /*4550*/  IMAD R3, R0, R89, RZ ;  /* 0x0000005900037224 */ /* 0x000fce00078e02ff */
.L_x_150:
[----:B------:R-:W-:Y:S05]  /*4560*/  BSYNC B1 ;  /* 0x0000000000017941 */ /* 0x000fea0003800000 */
.L_x_149:
[----:B------:R-:W-:Y:S01]  /*4570*/  ISETP.LT.OR P4, PT, R19, 0x71, !P0 ;  /* 0x000000711300780c */ /* 0x000fe20004781670 */
[----:B------:R-:W-:Y:S01]  /*4580*/  @!P2 IMAD R81, R81, R88, R3 ;  /* 0x000000585151a224 */ /* 0x000fe200078e0203 */
[----:B------:R-:W-:Y:S01]  /*4590*/  BSSY B1, `(.L_x_151) ;  /* 0x000000a000017945 */ /* 0x000fe20003800000 */
[C---:B------:R-:W-:Y:S02]  /*45a0*/  ISETP.LT.OR P3, PT, R19.reuse, 0x72, !P0 ;  /* 0x000000721300780c */ /* 0x040fe40004761670 */
[C---:B------:R-:W-:Y:S01]  /*45b0*/  ISETP.LT.OR P5, PT, R19.reuse, 0x79, !P0 ;  /* 0x000000791300780c */ /* 0x040fe200047a1670 */
[----:B------:R0:W-:Y:S01]  /*45c0*/  @!P2 STG.E.U8 desc[UR36][R4.64+0x71], R81 ;  /* 0x000071510400a986 */ /* 0x0001e2000c101124 */
[C---:B------:R-:W-:Y:S02]  /*45d0*/  ISETP.LT.OR P2, PT, R19.reuse, 0x79, !P1 ;  /* 0x000000791300780c */ /* 0x040fe40004f41670 */
[----:B------:R-:W-:-:S04]  /*45e0*/  ISETP.LT.OR P1, PT, R19, 0x7a, !P1 ;  /* 0x0000007a1300780c */ /* 0x000fc80004f21670 */
[----:B------:R-:W-:Y:S09]  /*45f0*/  @P4 BRA `(.L_x_152) ;  /* 0x00000000000c4947 */ /* 0x000ff20003800000 */
[----:B------:R-:W5:Y:S02]  /*4600*/  LDG.E.U8 R99, desc[UR36][R10.64+0x70] ;  /* 0x000070240a637981 */ /* 0x000f64000c1e1100 */
[----:B-----5:R-:W-:-:S05]  /*4610*/  PRMT R0, R99, 0x8880, RZ ;  /* 0x0000888063007816 */ /* 0x020fca00000000ff */
[----:B------:R-:W-:-:S07]  /*4620*/  IMAD R3, R0, R89, RZ ;  /* 0x0000005900037224 */ /* 0x000fce00078e02ff */
.L_x_152:
[----:B------:R-:W-:Y:S05]  /*4630*/  BSYNC B1 ;  /* 0x0000000000017941 */ /* 0x000fea0003800000 */
.L_x_151:
[----:B---3--:R-:W-:Y:S01]  /*4640*/  @!P4 IMAD R13, R82, R88, R3 ;  /* 0x00000058520dc224 */ /* 0x008fe200078e0203 */
[----:B------:R-:W-:Y:S04]  /*4650*/  BSSY B1, `(.L_x_153) ;  /* 0x0000006000017945 */ /* 0x000fe80003800000 */
[----:B------:R3:W-:Y:S01]  /*4660*/  @!P4 STG.E.U8 desc[UR36][R6.64+0x70], R13 ;  /* 0x0000700d0600c986 */ /* 0x0007e2000c101124 */
[----:B------:R-:W-:Y:S05]  /*4670*/  @P3 BRA `(.L_x_154) ;  /* 0x00000000000c3947 */ /* 0x000fea0003800000 */
[----:B------:R-:W5:Y:S02]  /*4680*/  LDG.E.U8 R99, desc[UR36][R10.64+0x71] ;  /* 0x000071240a637981 */ /* 0x000f64000c1e1100 */
[----:B-----5:R-:W-:-:S05]  /*4690*/  PRMT R0, R99, 0x8880, RZ ;  /* 0x0000888063007816 */ /* 0x020fca00000000ff */
[----:B------:R-:W-:-:S07]  /*46a0*/  IMAD R3, R0, R89, RZ ;  /* 0x0000005900037224 */ /* 0x000fce00078e02ff */
.L_x_154:
[----:B------:R-:W-:Y:S05]  /*46b0*/  BSYNC B1 ;  /* 0x0000000000017941 */ /* 0x000fea0003800000 */
.L_x_153:
[----:B------:R-:W-:Y:S01]  /*46c0*/  @!P3 IMAD R83, R83, R88, R3 ;  /* 0x000000585353b224 */ /* 0x000fe200078e0203 */
[----:B------:R-:W-:Y:S04]  /*46d0*/  BSSY B1, `(.L_x_155) ;  /* 0x0000006000017945 */ /* 0x000fe80003800000 */
[----:B------:R0:W-:Y:S01]  /*46e0*/  @!P3 STG.E.U8 desc[UR36][R6.64+0x71], R83 ;  /* 0x000071530600b986 */ /* 0x0001e2000c101124 */
[----:B------:R-:W-:Y:S05]  /*46f0*/  @P2 BRA `(.L_x_156) ;  /* 0x00000000000c2947 */ /* 0x000fea0003800000 */
[----:B------:R-:W5:Y:S02]  /*4700*/  LDG.E.U8 R99, desc[UR36][R8.64+0x78] ;  /* 0x0000782408637981 */ /* 0x000f64000c1e1100 */
[----:B-----5:R-:W-:-:S05]  /*4710*/  PRMT R0, R99, 0x8880, RZ ;  /* 0x0000888063007816 */ /* 0x020fca00000000ff */
[----:B------:R-:W-:-:S07]  /*4720*/  IMAD R3, R0, R89, RZ ;  /* 0x0000005900037224 */ /* 0x000fce00078e02ff */
.L_x_156:
[----:B------:R-:W-:Y:S05]  /*4730*/  BSYNC B1 ;  /* 0x0000000000017941 */ /* 0x000fea0003800000 */
.L_x_155:
[----:B---3--:R-:W-:Y:S01]  /*4740*/  @!P2 IMAD R13, R84, R88, R3 ;  /* 0x00000058540da224 */ /* 0x008fe200078e0203 */
[----:B------:R-:W-:Y:S04]  /*4750*/  BSSY B1, `(.L_x_157) ;  /* 0x0000006000017945 */ /* 0x000fe80003800000 */
[----:B------:R3:W-:Y:S01]  /*4760*/  @!P2 STG.E.U8 desc[UR36][R4.64+0x78], R13 ;  /* 0x0000780d0400a986 */ /* 0x0007e2000c101124 */
[----:B------:R-:W-:Y:S05]  /*4770*/  @P1 BRA `(.L_x_158) ;  /* 0x00000000000c1947 */ /* 0x000fea0003800000 */
[----:B------:R-:W5:Y:S02]  /*4780*/  LDG.E.U8 R99, desc[UR36][R8.64+0x79] ;  /* 0x0000792408637981 */ /* 0x000f64000c1e1100 */
[----:B-----5:R-:W-:-:S05]  /*4790*/  PRMT R0, R99, 0x8880, RZ ;  /* 0x0000888063007816 */ /* 0x020fca00000000ff */
[----:B------:R-:W-:-:S07]  /*47a0*/  IMAD R3, R0, R89, RZ ;  /* 0x0000005900037224 */ /* 0x000fce00078e02ff */
.L_x_158:
[----:B------:R-:W-:Y:S05]  /*47b0*/  BSYNC B1 ;  /* 0x0000000000017941 */ /* 0x000fea0003800000 */
.L_x_157:
[----:B------:R-:W-:Y:S01]  /*47c0*/  @!P1 IMAD R85, R85, R88, R3 ;  /* 0x0000005855559224 */ /* 0x000fe200078e0203 */
[----:B------:R-:W-:Y:S04]  /*47d0*/  BSSY B1, `(.L_x_159) ;  /* 0x0000006000017945 */ /* 0x000fe80003800000 */
[----:B------:R0:W-:Y:S01]  /*47e0*/  @!P1 STG.E.U8 desc[UR36][R4.64+0x79], R85 ;  /* 0x0000795504009986 */ /* 0x0001e2000c101124 */
[----:B------:R-:W-:Y:S05]  /*47f0*/  @P5 BRA `(.L_x_160) ;  /* 0x00000000000c5947 */ /* 0x000fea0003800000 */
[----:B------:R-:W5:Y:S02]  /*4800*/  LDG.E.U8 R99, desc[UR36][R10.64+0x78] ;  /* 0x000078240a637981 */ /* 0x000f64000c1e1100 */
[----:B-----5:R-:W-:-:S05]  /*4810*/  PRMT R0, R99, 0x8880, RZ ;  /* 0x0000888063007816 */ /* 0x020fca00000000ff */
[----:B------:R-:W-:-:S07]  /*4820*/  IMAD R3, R0, R89, RZ ;  /* 0x0000005900037224 */ /* 0x000fce00078e02ff */
.L_x_160:
[----:B------:R-:W-:Y:S05]  /*4830*/  BSYNC B1 ;  /* 0x0000000000017941 */ /* 0x000fea0003800000 */
.L_x_159:
[----:B0123--:R-:W-:Y:S01]  /*4840*/  @!P5 IMAD R5, R86, R88, R3 ;  /* 0x000000585605d224 */ /* 0x00ffe200078e0203 */
[----:B------:R-:W-:Y:S01]  /*4850*/  ISETP.LT.OR P0, PT, R19, 0x7a, !P0 ;  /* 0x0000007a1300780c */ /* 0x000fe20004701670 */
[----:B------:R-:W-:Y:S03]  /*4860*/  BSSY B1, `(.L_x_161) ;  /* 0x0000006000017945 */ /* 0x000fe60003800000 */
[----:B------:R0:W-:Y:S09]  /*4870*/  @!P5 STG.E.U8 desc[UR36][R6.64+0x78], R5 ;  /* 0x000078050600d986 */ /* 0x0001f2000c101124 */
[----:B------:R-:W-:Y:S05]  /*4880*/  @P0 BRA `(.L_x_162) ;  /* 0x00000000000c0947 */ /* 0x000fea0003800000 */
[----:B------:R-:W2:Y:S02]  /*4890*/  LDG.E.U8 R99, desc[UR36][R10.64+0x79] ;  /* 0x000079240a637981 */ /* 0x000ea4000c1e1100 */
[----:B--2---:R-:W-:-:S05]  /*48a0*/  PRMT R0, R99, 0x8880, RZ ;  /* 0x0000888063007816 */ /* 0x004fca00000000ff */
[----:B------:R-:W-:-:S07]  /*48b0*/  IMAD R3, R0, R89, RZ ;  /* 0x0000005900037224 */ /* 0x000fce00078e02ff */
.L_x_162:
[----:B------:R-:W-:Y:S05]  /*48c0*/  BSYNC B1 ;  /* 0x0000000000017941 */ /* 0x000fea0003800000 */
.L_x_161:
[----:B------:R-:W-:Y:S01]  /*48d0*/  IMAD R3, R87, R88, R3 ;  /* 0x0000005857037224 */ /* 0x000fe200078e0203 */
[----:B------:R-:W-:Y:S06]  /*48e0*/  @P0 BRA `(.L_x_163) ;  /* 0x0000000c00100947 */ /* 0x000fec0003800000 */
[----:B------:R1:W-:Y:S01]  /*48f0*/  STG.E.U8 desc[UR36][R6.64+0x79], R3 ;  /* 0x0000790306007986 */ /* 0x0003e2000c101124 */
[----:B------:R-:W-:Y:S05]  /*4900*/  BRA `(.L_x_163) ;  /* 0x0000000c00087947 */ /* 0x000fea0003800000 */
.L_x_34:
[C---:B------:R-:W-:Y:S02]  /*4910*/  ISETP.GE.AND P1, PT, R20.reuse, 0x1, PT ;  /* 0x000000011400780c */ /* 0x040fe40003f26270 */
[----:B------:R-:W-:Y:S02]  /*4920*/  ISETP.GE.AND P0, PT, R20, 0x9, PT ;  /* 0x000000091400780c */ /* 0x000fe40003f06270 */
[C---:B------:R-:W-:Y:S02]  /*4930*/  ISETP.LT.OR P4, PT, R19.reuse, 0x1, !P1 ;  /* 0x000000011300780c */ /* 0x040fe40004f81670 */
[C---:B------:R-:W-:Y:S02]  /*4940*/  ISETP.LT.OR P3, PT, R19.reuse, 0x2, !P1 ;  /* 0x000000021300780c */ /* 0x040fe40004f61670 */
[C---:B------:R-:W-:Y:S02]  /*4950*/  ISETP.LT.OR P2, PT, R19.reuse, 0x1, !P0 ;  /* 0x000000011300780c */ /* 0x040fe40004741670 */
[----:B------:R-:W-:-:S07]  /*4960*/  ISETP.LT.OR P5, PT, R19, 0x2, !P0 ;  /* 0x000000021300780c */ /* 0x000fce00047a1670 */
[-C--:B------:R-:W-:Y:S02]  /*4970*/  @!P4 IMAD R3, R24, R88.reuse, RZ ;  /* 0x000000581803c224 */ /* 0x080fe400078e02ff */
[-C--:B------:R-:W-:Y:S02]  /*4980*/  @!P3 IMAD R25, R25, R88.reuse, RZ ;  /* 0x000000581919b224 */ /* 0x080fe400078e02ff */
[-C--:B------:R-:W-:Y:S01]  /*4990*/  @!P2 IMAD R9, R26, R88.reuse, RZ ;  /* 0x000000581a09a224 */ /* 0x080fe200078e02ff */
[----:B------:R0:W-:Y:S01]  /*49a0*/  @!P4 STG.E.U8 desc[UR36][R4.64], R3 ;  /* 0x000000030400c986 */ /* 0x0001e2000c101124 */
[----:B------:R-:W-:Y:S01]  /*49b0*/  ISETP.LT.OR P4, PT, R19, 0x9, !P1 ;  /* 0x000000091300780c */ /* 0x000fe20004f81670 */
[----:B------:R-:W-:Y:S02]  /*49c0*/  @!P5 IMAD R27, R27, R88, RZ ;  /* 0x000000581b1bd224 */ /* 0x000fe400078e02ff */
[----:B------:R-:W-:Y:S01]  /*49d0*/  @!P3 STG.E.U8 desc[UR36][R4.64+0x1], R25 ;  /* 0x000001190400b986 */ /* 0x000fe2000c101124 */
[----:B------:R-:W-:-:S03]  /*49e0*/  ISETP.LT.OR P3, PT, R19, 0xa, !P1 ;  /* 0x0000000a1300780c */ /* 0x000fc60004f61670 */
[----:B------:R1:W-:Y:S01]  /*49f0*/  @!P2 STG.E.U8 desc[UR36][R6.64], R9 ;  /* 0x000000090600a986 */ /* 0x0003e2000c101124 */
[----:B------:R-:W-:-:S03]  /*4a00*/  ISETP.LT.OR P2, PT, R19, 0x9, !P0 ;  /* 0x000000091300780c */ /* 0x000fc60004741670 */
[----:B------:R-:W-:Y:S01]  /*4a10*/  @!P5 STG.E.U8 desc[UR36][R6.64+0x1], R27 ;  /* 0x0000011b0600d986 */ /* 0x000fe2000c101124 */
[----:B------:R-:W-:Y:S01]  /*4a20*/  ISETP.LT.OR P5, PT, R19, 0xa, !P0 ;  /* 0x0000000a1300780c */ /* 0x000fe200047a1670 */
[----:B------:R-:W-:-:S04]  /*4a30*/  @!P4 IMAD R11, R28, R88, RZ ;  /* 0x000000581c0bc224 */ /* 0x000fc800078e02ff */
[-C--:B------:R-:W-:Y:S01]  /*4a40*/  @!P3 IMAD R29, R29, R88.reuse, RZ ;  /* 0x000000581d1db224 */ /* 0x080fe200078e02ff */
[----:B------:R-:W-:Y:S01]  /*4a50*/  @!P4 STG.E.U8 desc[UR36][R4.64+0x8], R11 ;  /* 0x0000080b0400c986 */ /* 0x000fe2000c101124 */
[C---:B------:R-:W-:Y:S02]  /*4a60*/  ISETP.LT.OR P4, PT, R19.reuse, 0x11, !P1 ;  /* 0x000000111300780c */ /* 0x040fe40004f81670 */
[-C--:B0-----:R-:W-:Y:S01]  /*4a70*/  @!P2 IMAD R3, R30, R88.reuse, RZ ;  /* 0x000000581e03a224 */ /* 0x081fe200078e02ff */
[----:B------:R-:W-:Y:S01]  /*4a80*/  @!P3 STG.E.U8 desc[UR36][R4.64+0x9], R29 ;  /* 0x0000091d0400b986 */ /* 0x000fe2000c101124 */
[----:B------:R-:W-:Y:S02]  /*4a90*/  ISETP.LT.OR P3, PT, R19, 0x12, !P1 ;  /* 0x000000121300780c */ /* 0x000fe40004f61670 */
[----:B------:R-:W-:Y:S01]  /*4aa0*/  @!P5 IMAD R31, R31, R88, RZ ;  /* 0x000000581f1fd224 */ /* 0x000fe200078e02ff */
[----:B------:R0:W-:Y:S01]  /*4ab0*/  @!P2 STG.E.U8 desc[UR36][R6.64+0x8], R3 ;  /* 0x000008030600a986 */ /* 0x0001e2000c101124 */
[----:B------:R-:W-:-:S03]  /*4ac0*/  ISETP.LT.OR P2, PT, R19, 0x11, !P0 ;  /* 0x000000111300780c */ /* 0x000fc60004741670 */
[----:B------:R-:W-:Y:S01]  /*4ad0*/  @!P5 STG.E.U8 desc[UR36][R6.64+0x9], R31 ;  /* 0x0000091f0600d986 */ /* 0x000fe2000c101124 */
[----:B------:R-:W-:Y:S01]  /*4ae0*/  ISETP.LT.OR P5, PT, R19, 0x12, !P0 ;  /* 0x000000121300780c */ /* 0x000fe200047a1670 */
[----:B-1----:R-:W-:-:S04]  /*4af0*/  @!P4 IMAD R9, R32, R88, RZ ;  /* 0x000000582009c224 */ /* 0x002fc800078e02ff */
        /* <DEDUP_REMOVED lines=109> */
[----:B------:R1:W-:Y:S01]  /*51d0*/  @!P4 STG.E.U8 desc[UR36][R4.64+0x58], R11 ;  /* 0x0000580b0400c986 */ /* 0x0003e2000c101124 */
        /* <DEDUP_REMOVED lines=13> */
[-C--:B-1----:R-:W-:Y:S01]  /*52b0*/  @!P2 IMAD R11, R74, R88.reuse, RZ ;  /* 0x000000584a0ba224 */ /* 0x082fe200078e02ff */
[----:B------:R-:W-:Y:S01]  /*52c0*/  @!P3 STG.E.U8 desc[UR36][R4.64+0x61], R73 ;  /* 0x000061490400b986 */ /* 0x000fe2000c101124 */
[----:B------:R-:W-:Y:S02]  /*52d0*/  ISETP.LT.OR P3, PT, R19, 0x6a, !P1 ;  /* 0x0000006a1300780c */ /* 0x000fe40004f61670 */
[----:B------:R-:W-:Y:S01]  /*52e0*/  @!P5 IMAD R75, R75, R88, RZ ;  /* 0x000000584b4bd224 */ /* 0x000fe200078e02ff */
[----:B------:R1:W-:Y:S01]  /*52f0*/  @!P2 STG.E.U8 desc[UR36][R6.64+0x60], R11 ;  /* 0x0000600b0600a986 */ /* 0x0003e2000c101124 */
[----:B------:R-:W-:-:S03]  /*5300*/  ISETP.LT.OR P2, PT, R19, 0x69, !P0 ;  /* 0x000000691300780c */ /* 0x000fc60004741670 */
[----:B------:R-:W-:Y:S01]  /*5310*/  @!P5 STG.E.U8 desc[UR36][R6.64+0x61], R75 ;  /* 0x0000614b0600d986 */ /* 0x000fe2000c101124 */
[----:B------:R-:W-:Y:S01]  /*5320*/  ISETP.LT.OR P5, PT, R19, 0x6a, !P0 ;  /* 0x0000006a1300780c */ /* 0x000fe200047a1670 */
[----:B0-----:R-:W-:-:S04]  /*5330*/  @!P4 IMAD R3, R76, R88, RZ ;  /* 0x000000584c03c224 */ /* 0x001fc800078e02ff */
[-C--:B------:R-:W-:Y:S01]  /*5340*/  @!P3 IMAD R77, R77, R88.reuse, RZ ;  /* 0x000000584d4db224 */ /* 0x080fe200078e02ff */
[----:B------:R0:W-:Y:S01]  /*5350*/  @!P4 STG.E.U8 desc[UR36][R4.64+0x68], R3 ;  /* 0x000068030400c986 */ /* 0x0001e2000c101124 */
[C---:B------:R-:W-:Y:S02]  /*5360*/  ISETP.LT.OR P4, PT, R19.reuse, 0x72, !P1 ;  /* 0x000000721300780c */ /* 0x040fe40004f81670 */
[-C--:B--2---:R-:W-:Y:S01]  /*5370*/  @!P2 IMAD R9, R78, R88.reuse, RZ ;  /* 0x000000584e09a224 */ /* 0x084fe200078e02ff */
[----:B------:R-:W-:Y:S01]  /*5380*/  @!P3 STG.E.U8 desc[UR36][R4.64+0x69], R77 ;  /* 0x0000694d0400b986 */ /* 0x000fe2000c101124 */
[----:B------:R-:W-:Y:S02]  /*5390*/  ISETP.LT.OR P3, PT, R19, 0x71, !P1 ;  /* 0x000000711300780c */ /* 0x000fe40004f61670 */
[----:B------:R-:W-:Y:S01]  /*53a0*/  @!P5 IMAD R79, R79, R88, RZ ;  /* 0x000000584f4fd224 */ /* 0x000fe200078e02ff */
[----:B------:R-:W-:Y:S01]  /*53b0*/  @!P2 STG.E.U8 desc[UR36][R6.64+0x68], R9 ;  /* 0x000068090600a986 */ /* 0x000fe2000c101124 */
[----:B------:R-:W-:-:S03]  /*53c0*/  ISETP.LT.OR P2, PT, R19, 0x71, !P0 ;  /* 0x000000711300780c */ /* 0x000fc60004741670 */
[----:B------:R-:W-:Y:S01]  /*53d0*/  @!P5 STG.E.U8 desc[UR36][R6.64+0x69], R79 ;  /* 0x0000694f0600d986 */ /* 0x000fe2000c101124 */
[----:B------:R-:W-:Y:S01]  /*53e0*/  ISETP.LT.OR P5, PT, R19, 0x79, !P0 ;  /* 0x000000791300780c */ /* 0x000fe200047a1670 */
[----:B------:R-:W-:-:S04]  /*53f0*/  @!P4 IMAD R81, R81, R88, RZ ;  /* 0x000000585151c224 */ /* 0x000fc800078e02ff */
[-C--:B-1----:R-:W-:Y:S01]  /*5400*/  @!P3 IMAD R11, R80, R88.reuse, RZ ;  /* 0x00000058500bb224 */ /* 0x082fe200078e02ff */
[----:B------:R-:W-:Y:S01]  /*5410*/  @!P4 STG.E.U8 desc[UR36][R4.64+0x71], R81 ;  /* 0x000071510400c986 */ /* 0x000fe2000c101124 */
[C---:B------:R-:W-:Y:S02]  /*5420*/  ISETP.LT.OR P4, PT, R19.reuse, 0x72, !P0 ;  /* 0x000000721300780c */ /* 0x040fe40004781670 */
[C---:B------:R-:W-:Y:S01]  /*5430*/  ISETP.LT.OR P0, PT, R19.reuse, 0x7a, !P0 ;  /* 0x0000007a1300780c */ /* 0x040fe20004701670 */
[----:B------:R1:W-:Y:S01]  /*5440*/  @!P3 STG.E.U8 desc[UR36][R4.64+0x70], R11 ;  /* 0x0000700b0400b986 */ /* 0x0003e2000c101124 */
[C---:B------:R-:W-:Y:S01]  /*5450*/  ISETP.LT.OR P3, PT, R19.reuse, 0x79, !P1 ;  /* 0x000000791300780c */ /* 0x040fe20004f61670 */
[----:B0-----:R-:W-:Y:S01]  /*5460*/  @!P2 IMAD R3, R82, R88, RZ ;  /* 0x000000585203a224 */ /* 0x001fe200078e02ff */
[----:B------:R-:W-:-:S04]  /*5470*/  ISETP.LT.OR P1, PT, R19, 0x7a, !P1 ;  /* 0x0000007a1300780c */ /* 0x000fc80004f21670 */
[----:B------:R2:W-:Y:S03]  /*5480*/  @!P2 STG.E.U8 desc[UR36][R6.64+0x70], R3 ;  /* 0x000070030600a986 */ /* 0x0005e6000c101124 */
[-C--:B------:R-:W-:Y:S02]  /*5490*/  @!P4 IMAD R83, R83, R88.reuse, RZ ;  /* 0x000000585353c224 */ /* 0x080fe400078e02ff */
[-C--:B-1----:R-:W-:Y:S02]  /*54a0*/  @!P5 IMAD R11, R86, R88.reuse, RZ ;  /* 0x00000058560bd224 */ /* 0x082fe400078e02ff */
[-C--:B------:R-:W-:Y:S01]  /*54b0*/  @!P3 IMAD R9, R84, R88.reuse, RZ ;  /* 0x000000585409b224 */ /* 0x080fe200078e02ff */
[----:B------:R2:W-:Y:S01]  /*54c0*/  @!P4 STG.E.U8 desc[UR36][R6.64+0x71], R83 ;  /* 0x000071530600c986 */ /* 0x0005e2000c101124 */
[-C--:B------:R-:W-:Y:S02]  /*54d0*/  @!P1 IMAD R85, R85, R88.reuse, RZ ;  /* 0x0000005855559224 */ /* 0x080fe400078e02ff */
[----:B------:R-:W-:Y:S01]  /*54e0*/  @!P0 IMAD R87, R87, R88, RZ ;  /* 0x0000005857578224 */ /* 0x000fe200078e02ff */
[----:B------:R2:W-:Y:S04]  /*54f0*/  @!P3 STG.E.U8 desc[UR36][R4.64+0x78], R9 ;  /* 0x000078090400b986 */ /* 0x0005e8000c101124 */
[----:B------:R2:W-:Y:S04]  /*5500*/  @!P1 STG.E.U8 desc[UR36][R4.64+0x79], R85 ;  /* 0x0000795504009986 */ /* 0x0005e8000c101124 */
[----:B------:R2:W-:Y:S04]  /*5510*/  @!P5 STG.E.U8 desc[UR36][R6.64+0x78], R11 ;  /* 0x0000780b0600d986 */ /* 0x0005e8000c101124 */
[----:B------:R2:W-:Y:S02]  /*5520*/  @!P0 STG.E.U8 desc[UR36][R6.64+0x79], R87 ;  /* 0x0000795706008986 */ /* 0x0005e4000c101124 */
.L_x_163:
[----:B------:R-:W-:Y:S05]  /*5530*/  BSYNC B0 ;  /* 0x0000000000007941 */ /* 0x000fea0003800000 */
.L_x_33:
[----:B0-2---:R-:W2:Y:S01]  /*5540*/  LDL.64 R4, [R1] ;  /* 0x0000000001047983 */ /* 0x005ea20000100a00 */
[----:B------:R-:W-:Y:S01]  /*5550*/  ULDC.64 UR4, c[0x0][0x650] ;  /* 0x0001940000047ab9 */ /* 0x000fe20000000a00 */
[----:B------:R-:W-:Y:S02]  /*5560*/  IMAD.U32 R0, RZ, RZ, UR44 ;  /* 0x0000002cff007e24 */ /* 0x000fe4000f8e00ff */
[----:B------:R-:W-:Y:S02]  /*5570*/  IMAD.MOV.U32 R22, RZ, RZ, -0x1 ;  /* 0xffffffffff167424 */ /* 0x000fe400078e00ff */
[----:B------:R0:W-:Y:S01]  /*5580*/  SYNCS.ARRIVE.TRANS64.A1T0 RZ, [R0+UR47], RZ ;  /* 0x000000ff00ff79a7 */ /* 0x0001e2000810002f */
[----:B------:R-:W-:Y:S02]  /*5590*/  IMAD.MOV.U32 R19, RZ, RZ, -0x1 ;  /* 0xffffffffff137424 */ /* 0x000fe400078e00ff */
[----:B------:R-:W-:Y:S01]  /*55a0*/  IMAD.MOV.U32 R18, RZ, RZ, -0x1 ;  /* 0xffffffffff127424 */ /* 0x000fe200078e00ff */
[----:B0-----:R-:W-:-:S02]  /*55b0*/  PRMT R0, RZ, 0x7610, R0 ;  /* 0x00007610ff007816 */ /* 0x001fc40000000000 */
[----:B--2---:R-:W-:-:S05]  /*55c0*/  LEA R16, P0, R4, R16, 0x1 ;  /* 0x0000001004107211 */ /* 0x004fca00078008ff */
[----:B------:R-:W-:Y:S01]  /*55d0*/  IMAD.X R17, R96, 0x1, R17, P0 ;  /* 0x0000000160117824 */ /* 0x000fe200000e0611 */
[----:B------:R-:W-:-:S04]  /*55e0*/  ISETP.GE.U32.AND P0, PT, R16, UR4, PT ;  /* 0x0000000410007c0c */ /* 0x000fc8000bf06070 */
[----:B------:R-:W-:-:S13]  /*55f0*/  ISETP.GE.U32.AND.EX P0, PT, R17, UR5, PT, P0 ;  /* 0x0000000511007c0c */ /* 0x000fda000bf06100 */
[----:B------:R-:W-:Y:S05]  /*5600*/  @P0 BRA `(.L_x_164) ;  /* 0x0000000400500947 */ /* 0x000fea0003800000 */
[----:B------:R-:W0:Y:S01]  /*5610*/  LDC.64 R10, c[0x0][0x628] ;  /* 0x00018a00ff0a7b82 */ /* 0x000e220000000a00 */
[----:B------:R-:W2:Y:S01]  /*5620*/  S2R R19, SR_CTAID.X ;  /* 0x0000000000137919 */ /* 0x000ea20000002500 */
[----:B------:R-:W-:Y:S02]  /*5630*/  IMAD.MOV.U32 R8, RZ, RZ, R16 ;  /* 0x000000ffff087224 */ /* 0x000fe400078e0010 */
[----:B------:R-:W-:Y:S01]  /*5640*/  IMAD.MOV.U32 R9, RZ, RZ, R17 ;  /* 0x000000ffff097224 */ /* 0x000fe200078e0011 */
[----:B------:R-:W3:Y:S03]  /*5650*/  S2R R20, SR_CTAID.Y ;  /* 0x0000000000147919 */ /* 0x000ee60000002600 */
[----:B------:R-:W1:Y:S08]  /*5660*/  LDC R0, c[0x0][0x630] ;  /* 0x00018c00ff007b82 */ /* 0x000e700000000800 */
[----:B------:R-:W1:Y:S01]  /*5670*/  LDC.64 R14, c[0x0][0x620] ;  /* 0x00018800ff0e7b82 */ /* 0x000e620000000a00 */
[----:B0-----:R-:W-:-:S04]  /*5680*/  ISETP.NE.U32.AND P0, PT, R10, RZ, PT ;  /* 0x000000ff0a00720c */ /* 0x001fc80003f05070 */
[----:B------:R-:W-:-:S13]  /*5690*/  ISETP.NE.AND.EX P0, PT, R11, RZ, PT, P0 ;  /* 0x000000ff0b00720c */ /* 0x000fda0003f05300 */
[----:B-123--:R-:W-:Y:S05]  /*56a0*/  @!P0 BRA `(.L_x_165) ;  /* 0x0000000000288947 */ /* 0x00efea0003800000 */
[----:B------:R-:W0:Y:S02]  /*56b0*/  LDC R3, c[0x0][0x634] ;  /* 0x00018d00ff037b82 */ /* 0x000e240000000800 */
[----:B0-----:R-:W-:-:S05]  /*56c0*/  IADD3 R3, P0, R16, R3, RZ ;  /* 0x0000000310037210 */ /* 0x001fca0007f1e0ff */
[----:B------:R-:W-:-:S04]  /*56d0*/  IMAD.X R13, RZ, RZ, R17, P0 ;  /* 0x000000ffff0d7224 */ /* 0x000fc800000e0611 */
[----:B------:R-:W-:-:S04]  /*56e0*/  IMAD.WIDE.U32 R4, R13, R10, RZ ;  /* 0x0000000a0d047225 */ /* 0x000fc800078e00ff */
[----:B----4-:R-:W-:-:S04]  /*56f0*/  IMAD.WIDE.U32 R6, P0, R3, R11, R4 ;  /* 0x0000000b03067225 */ /* 0x010fc80007800004 */
[----:B------:R-:W-:-:S04]  /*5700*/  IMAD.WIDE.U32 R4, R3, R10, RZ ;  /* 0x0000000a03047225 */ /* 0x000fc800078e00ff */
[----:B------:R-:W-:Y:S01]  /*5710*/  IMAD.X R9, RZ, RZ, RZ, P0 ;  /* 0x000000ffff097224 */ /* 0x000fe200000e06ff */
[----:B------:R-:W-:Y:S01]  /*5720*/  IADD3 RZ, P0, R5, R6, RZ ;  /* 0x0000000605ff7210 */ /* 0x000fe20007f1e0ff */
[----:B------:R-:W-:-:S04]  /*5730*/  IMAD.MOV.U32 R8, RZ, RZ, R7 ;  /* 0x000000ffff087224 */ /* 0x000fc800078e0007 */
[----:B------:R-:W-:-:S08]  /*5740*/  IMAD.WIDE.U32.X R8, R13, R11, R8, P0 ;  /* 0x0000000b0d087225 */ /* 0x000fd000000e0408 */
.L_x_165:
[-CC-:B------:R-:W-:Y:S01]  /*5750*/  SHF.R.U64 R18, R8, R0.reuse, R9.reuse ;  /* 0x0000000008127219 */ /* 0x180fe20000001209 */
[----:B------:R-:W0:Y:S01]  /*5760*/  LDC.64 R24, c[0x0][0x640] ;  /* 0x00019000ff187b82 */ /* 0x000e220000000a00 */
[----:B------:R-:W-:Y:S01]  /*5770*/  SHF.R.U32.HI R0, RZ, R0, R9 ;  /* 0x00000000ff007219 */ /* 0x000fe20000011609 */
[----:B------:R-:W-:Y:S01]  /*5780*/  ULDC UR4, c[0x0][0x150] ;  /* 0x0000540000047ab9 */ /* 0x000fe20000000800 */
[----:B------:R-:W-:Y:S02]  /*5790*/  IADD3 R3, P0, RZ, -R18, RZ ;  /* 0x80000012ff037210 */ /* 0x000fe40007f1e0ff */
[----:B----4-:R-:W-:-:S03]  /*57a0*/  I2FP.F32.U32 R7, R19 ;  /* 0x0000001300077245 */ /* 0x010fc60000201000 */
[----:B------:R-:W1:Y:S01]  /*57b0*/  LDC R6, c[0x0][0x618] ;  /* 0x00018600ff067b82 */ /* 0x000e620000000800 */
[----:B------:R-:W-:Y:S02]  /*57c0*/  IMAD.X R5, RZ, RZ, ~R0, P0 ;  /* 0x000000ffff057224 */ /* 0x000fe400000e0e00 */
[----:B------:R-:W-:Y:S01]  /*57d0*/  FMUL R7, R7, UR4 ;  /* 0x0000000407077c20 */ /* 0x000fe20008400000 */
[----:B------:R-:W-:Y:S01]  /*57e0*/  ULDC UR4, c[0x0][0x154] ;  /* 0x0000550000047ab9 */ /* 0x000fe20000000800 */
[-C--:B------:R-:W-:Y:S02]  /*57f0*/  IMAD R0, R5, R14.reuse, RZ ;  /* 0x0000000e05007224 */ /* 0x080fe400078e02ff */
[C---:B------:R-:W-:Y:S01]  /*5800*/  IMAD.WIDE.U32 R4, R3.reuse, R14, R16 ;  /* 0x0000000e03047225 */ /* 0x040fe200078e0010 */
[----:B------:R-:W2:Y:S01]  /*5810*/  LDC R8, c[0x0][0x608] ;  /* 0x00018200ff087b82 */ /* 0x000ea20000000800 */
[----:B------:R-:W3:Y:S02]  /*5820*/  F2I.U32.TRUNC.NTZ R7, R7 ;  /* 0x0000000700077305 */ /* 0x000ee4000020f000 */
[----:B------:R-:W-:-:S04]  /*5830*/  IMAD R3, R3, R15, R0 ;  /* 0x0000000f03037224 */ /* 0x000fc800078e0200 */
[----:B------:R-:W-:Y:S01]  /*5840*/  IMAD.IADD R3, R5, 0x1, R3 ;  /* 0x0000000105037824 */ /* 0x000fe200078e0203 */
[----:B------:R-:W4:Y:S01]  /*5850*/  LDC R22, c[0x0][0x658] ;  /* 0x00019600ff167b82 */ /* 0x000f220000000800 */
[----:B------:R-:W-:Y:S02]  /*5860*/  I2FP.F32.U32 R5, R20 ;  /* 0x0000001400057245 */ /* 0x000fe40000201000 */
[----:B0-----:R-:W-:-:S04]  /*5870*/  ISETP.NE.U32.AND P0, PT, R24, RZ, PT ;  /* 0x000000ff1800720c */ /* 0x001fc80003f05070 */
[----:B------:R-:W-:Y:S01]  /*5880*/  ISETP.NE.AND.EX P0, PT, R25, RZ, PT, P0 ;  /* 0x000000ff1900720c */ /* 0x000fe20003f05300 */
[----:B------:R-:W0:Y:S01]  /*5890*/  LDC R0, c[0x0][0x144] ;  /* 0x00005100ff007b82 */ /* 0x000e220000000800 */
[-C--:B-1----:R-:W-:Y:S01]  /*58a0*/  SHF.R.U64 R10, R4, R6.reuse, R3 ;  /* 0x00000006040a7219 */ /* 0x082fe20000001203 */
[----:B---3--:R-:W-:Y:S01]  /*58b0*/  IMAD.MOV R7, RZ, RZ, -R7 ;  /* 0x000000ffff077224 */ /* 0x008fe200078e0a07 */
[----:B------:R-:W-:Y:S01]  /*58c0*/  SHF.R.U32.HI R3, RZ, R6, R3 ;  /* 0x00000006ff037219 */ /* 0x000fe20000011603 */
[----:B------:R-:W-:-:S04]  /*58d0*/  FMUL R6, R5, UR4 ;  /* 0x0000000405067c20 */ /* 0x000fc80008400000 */
[----:B------:R-:W1:Y:S01]  /*58e0*/  LDC R15, c[0x0][0x148] ;  /* 0x00005200ff0f7b82 */ /* 0x000e620000000800 */
[----:B------:R3:W0:Y:S01]  /*58f0*/  F2I.U32.TRUNC.NTZ R14, R6 ;  /* 0x00000006000e7305 */ /* 0x000622000020f000 */
[-CC-:B--2---:R-:W-:Y:S02]  /*5900*/  SHF.R.U64 R12, R10, R8.reuse, R3.reuse ;  /* 0x000000080a0c7219 */ /* 0x184fe40000001203 */
[----:B------:R-:W-:-:S04]  /*5910*/  SHF.R.U32.HI R3, RZ, R8, R3 ;  /* 0x00000008ff037219 */ /* 0x000fc80000011603 */
[----:B------:R-:W2:Y:S01]  /*5920*/  LDC R21, c[0x0][0x600] ;  /* 0x00018000ff157b82 */ /* 0x000ea20000000800 */
[-CC-:B----4-:R-:W-:Y:S02]  /*5930*/  SHF.R.U64 R13, R12, R22.reuse, R3.reuse ;  /* 0x000000160c0d7219 */ /* 0x190fe40000001203 */
[----:B------:R-:W-:-:S03]  /*5940*/  SHF.R.U32.HI R5, RZ, R22, R3 ;  /* 0x00000016ff057219 */ /* 0x000fc60000011603 */
[----:B------:R-:W-:Y:S02]  /*5950*/  IMAD.MOV.U32 R4, RZ, RZ, R13 ;  /* 0x000000ffff047224 */ /* 0x000fe400078e000d */
[----:B------:R-:W4:Y:S01]  /*5960*/  LDC R26, c[0x0][0x648] ;  /* 0x00019200ff1a7b82 */ /* 0x000f220000000800 */
[----:B0-----:R-:W-:-:S07]  /*5970*/  IMAD R22, R0, R7, R19 ;  /* 0x0000000700167224 */ /* 0x001fce00078e0213 */
[----:B------:R-:W0:Y:S08]  /*5980*/  LDC R27, c[0x0][0x638] ;  /* 0x00018e00ff1b7b82 */ /* 0x000e300000000800 */
[----:B------:R-:W0:Y:S01]  /*5990*/  LDC R28, c[0x0][0x610] ;  /* 0x00018400ff1c7b82 */ /* 0x000e220000000800 */
[----:B-1-3--:R-:W-:Y:S05]  /*59a0*/  @!P0 BRA `(.L_x_166) ;  /* 0x0000000000288947 */ /* 0x00afea0003800000 */
[----:B------:R-:W1:Y:S02]  /*59b0*/  LDC R0, c[0x0][0x64c] ;  /* 0x00019300ff007b82 */ /* 0x000e640000000800 */
[----:B-1----:R-:W-:-:S05]  /*59c0*/  IADD3 R3, P0, R13, R0, RZ ;  /* 0x000000000d037210 */ /* 0x002fca0007f1e0ff */
        /* <DEDUP_REMOVED lines=8> */
.L_x_166:
[----:B------:R-:W-:Y:S01]  /*5a50*/  ISETP.NE.AND P0, PT, R2, 0x1, PT ;  /* 0x000000010200780c */ /* 0x000fe20003f05270 */
[----:B------:R-:W-:Y:S01]  /*5a60*/  IMAD.MOV R14, RZ, RZ, -R14 ;  /* 0x000000ffff0e7224 */ /* 0x000fe200078e0a0e */
[----:B----4-:R-:W-:Y:S01]  /*5a70*/  SHF.R.U64 R0, R4, R26, R5 ;  /* 0x0000001a04007219 */ /* 0x010fe20000001205 */
[----:B--2---:R-:W-:Y:S01]  /*5a80*/  VIADD R5, R21, 0xffffffff ;  /* 0xffffffff15057836 */ /* 0x004fe20000000000 */
[----:B------:R-:W-:-:S03]  /*5a90*/  LOP3.LUT R3, R12, R97, RZ, 0xc0, !PT ;  /* 0x000000610c037212 */ /* 0x000fc600078ec0ff */
[----:B------:R-:W-:Y:S01]  /*5aa0*/  IMAD.MOV R4, RZ, RZ, -R0 ;  /* 0x000000ffff047224 */ /* 0x000fe200078e0a00 */
[----:B------:R-:W-:Y:S01]  /*5ab0*/  LOP3.LUT R5, R10, R5, RZ, 0xc0, !PT ;  /* 0x000000050a057212 */ /* 0x000fe200078ec0ff */
[----:B------:R-:W-:Y:S02]  /*5ac0*/  IMAD R3, R94, R0, R3 ;  /* 0x000000005e037224 */ /* 0x000fe400078e0203 */
[----:B0-----:R-:W-:Y:S02]  /*5ad0*/  IMAD R0, R4, R27, R13 ;  /* 0x0000001b04007224 */ /* 0x001fe400078e020d */
[----:B------:R-:W-:Y:S02]  /*5ae0*/  @P0 IMAD R22, R15, R14, R20 ;  /* 0x0000000e0f160224 */ /* 0x000fe400078e0214 */
[----:B------:R-:W-:Y:S02]  /*5af0*/  IMAD.MOV.U32 R4, RZ, RZ, 0x1 ;  /* 0x00000001ff047424 */ /* 0x000fe400078e00ff */
[----:B------:R-:W-:-:S02]  /*5b00*/  IMAD R22, R3, R28, R22 ;  /* 0x0000001c03167224 */ /* 0x000fc400078e0216 */
[----:B------:R-:W-:Y:S01]  /*5b10*/  IMAD R3, R0, R21, R5 ;  /* 0x0000001500037224 */ /* 0x000fe200078e0205 */
[----:B------:R-:W-:-:S04]  /*5b20*/  PRMT R0, R4, 0x7610, R0 ;  /* 0x0000761004007816 */ /* 0x000fc80000000000 */
[----:B------:R-:W-:Y:S02]  /*5b30*/  SEL R19, R3, R22, !P0 ;  /* 0x0000001603137207 */ /* 0x000fe40004000000 */
[----:B------:R-:W-:-:S07]  /*5b40*/  SEL R22, R22, R3, !P0 ;  /* 0x0000000316167207 */ /* 0x000fce0004000000 */
.L_x_164:
[----:B------:R-:W-:Y:S02]  /*5b50*/  LOP3.LUT P0, RZ, R0, 0xff, RZ, 0xc0, !PT ;  /* 0x000000ff00ff7812 */ /* 0x000fe4000780c0ff */
[----:B------:R-:W-:-:S11]  /*5b60*/  LOP3.LUT R100, R100, 0x1, RZ, 0x3c, !PT ;  /* 0x0000000164647812 */ /* 0x000fd600078e3cff */
[----:B------:R-:W-:Y:S05]  /*5b70*/  @P0 BRA `(.L_x_167) ;  /* 0xffffffbc008c0947 */ /* 0x000fea000383ffff */
[----:B------:R-:W-:Y:S05]  /*5b80*/  EXIT ;  /* 0x000000000000794d */ /* 0x000fea0003800000 */
.L_x_14:
[----:B------:R-:W-:-:S08]  /*5b90*/  ISETP.NE.AND P0, PT, R14, RZ, PT ;  /* 0x000000ff0e00720c */ /* 0x000fd00003f05270 */
[----:B0-----:R-:W0:-:S00]  /*5ba0*/  USETMAXREG.DEALLOC.CTAPOOL 0x28 ;  /* 0x00000028000079c8 */ /* 0x001e0000080e0500 */
[----:B------:R-:W-:Y:S05]  /*5bb0*/  @P0 EXIT ;  /* 0x000000000000094d */ /* 0x000fea0003800000 */
[----:B0-----:R-:W-:Y:S01]  /*5bc0*/  LOP3.LUT P0, RZ, R3, 0xff, RZ, 0xc0, !PT ;  /* 0x000000ff03ff7812 */ /* 0x001fe2000780c0ff */
[----:B------:R-:W-:Y:S02]  /*5bd0*/  IMAD.MOV.U32 R3, RZ, RZ, 0x1 ;  /* 0x00000001ff037424 */ /* 0x000fe400078e00ff */
[----:B------:R-:W-:-:S10]  /*5be0*/  IMAD.MOV.U32 R8, RZ, RZ, RZ ;  /* 0x000000ffff087224 */ /* 0x000fd400078e00ff */
[----:B------:R-:W-:Y:S05]  /*5bf0*/  @!P0 BRA `(.L_x_168) ;  /* 0x0000000c00148947 */ /* 0x000fea0003800000 */
[----:B------:R-:W-:Y:S01]  /*5c00*/  LOP3.LUT P0, RZ, R5, 0x1f, RZ, 0xc0, !PT ;  /* 0x0000001f05ff7812 */ /* 0x000fe2000780c0ff */
[----:B------:R-:W-:Y:S01]  /*5c10*/  ULDC UR5, c[0x0][0x658] ;  /* 0x0001960000057ab9 */ /* 0x000fe20000000800 */
[----:B------:R-:W-:Y:S01]  /*5c20*/  UMOV UR6, 0xffffffff ;  /* 0xffffffff00067882 */ /* 0x000fe20000000000 */
[----:B------:R-:W-:Y:S01]  /*5c30*/  BSSY B0, `(.L_x_168) ;  /* 0x00000c1000007945 */ /* 0x000fe20003800000 */
[----:B------:R-:W-:Y:S01]  /*5c40*/  USHF.L.U32 UR6, UR6, UR5, URZ ;  /* 0x0000000506067299 */ /* 0x000fe2000800063f */
[C---:B------:R-:W-:Y:S01]  /*5c50*/  ISETP.NE.AND P2, PT, R4.reuse, RZ, PT ;  /* 0x000000ff0400720c */ /* 0x040fe20003f45270 */
[----:B------:R-:W-:Y:S01]  /*5c60*/  IMAD.MOV.U32 R10, RZ, RZ, 0x1 ;  /* 0x00000001ff0a7424 */ /* 0x000fe200078e00ff */
[----:B------:R-:W-:Y:S01]  /*5c70*/  ISETP.NE.OR P0, PT, R4, RZ, !P0 ;  /* 0x000000ff0400720c */ /* 0x000fe20004705670 */
[----:B------:R-:W-:Y:S01]  /*5c80*/  IMAD.MOV.U32 R3, RZ, RZ, 0x1 ;  /* 0x00000001ff037424 */ /* 0x000fe200078e00ff */
[----:B------:R-:W-:Y:S01]  /*5c90*/  LOP3.LUT R9, R23, 0x2, RZ, 0xfc, !PT ;  /* 0x0000000217097812 */ /* 0x000fe200078efcff */
[----:B------:R-:W-:Y:S01]  /*5ca0*/  IMAD.MOV.U32 R8, RZ, RZ, RZ ;  /* 0x000000ffff087224 */ /* 0x000fe200078e00ff */
[----:B------:R-:W-:Y:S01]  /*5cb0*/  ULDC UR4, c[0x0][0x600] ;  /* 0x0001800000047ab9 */ /* 0x000fe20000000800 */
[----:B------:R-:W-:Y:S01]  /*5cc0*/  UMOV UR7, 0x1 ;  /* 0x0000000100077882 */ /* 0x000fe20000000000 */
[----:B------:R-:W-:-:S02]  /*5cd0*/  UIADD3 UR19, UR40, 0x1, URZ ;  /* 0x0000000128137890 */ /* 0x000fc4000fffe03f */
[----:B------:R-:W-:Y:S02]  /*5ce0*/  UIADD3 UR15, UR4, -0x1, URZ ;  /* 0xffffffff040f7890 */ /* 0x000fe4000fffe03f */
[----:B------:R-:W-:Y:S02]  /*5cf0*/  USHF.L.U32 UR17, UR7, UR5, URZ ;  /* 0x0000000507117299 */ /* 0x000fe4000800063f */
[----:B------:R-:W-:Y:S01]  /*5d00*/  ULOP3.LUT UR16, URZ, UR6, URZ, 0x33, !UPT ;  /* 0x000000063f107292 */ /* 0x000fe2000f8e333f */
[----:B------:R-:W-:-:S11]  /*5d10*/  ULDC.64 UR20, c[0x0][0x198] ;  /* 0x0000660000147ab9 */ /* 0x000fd60000000a00 */
.L_x_180:
[----:B------:R-:W-:-:S03]  /*5d20*/  UMOV UR4, 0xffffffff ;  /* 0xffffffff00047882 */ /* 0x000fc60000000000 */
[----:B------:R-:W-:Y:S05]  /*5d30*/  BRA.DIV UR4, `(.L_x_169) ;  /* 0x0000002204847947 */ /* 0x000fea000b800000 */
[----:B------:R-:W-:-:S13]  /*5d40*/  ELECT P6, URZ, PT ;  /* 0x00000000003f782f */ /* 0x000fda00038c0000 */
.L_x_226:
[----:B------:R-:W0:Y:S01]  /*5d50*/  LDC R4, c[0x0][0x28c] ;  /* 0x0000a300ff047b82 */ /* 0x000e220000000800 */
[----:B------:R-:W-:Y:S01]  /*5d60*/  BSSY B1, `(.L_x_170) ;  /* 0x0000037000017945 */ /* 0x000fe20003800000 */
[----:B0-----:R-:W-:-:S13]  /*5d70*/  ISETP.LT.OR P6, PT, R4, 0x1, !P6 ;  /* 0x000000010400780c */ /* 0x001fda00077c1670 */
[----:B------:R-:W-:Y:S05]  /*5d80*/  @P6 BRA `(.L_x_171) ;  /* 0x0000000000d06947 */ /* 0x000fea0003800000 */
[----:B------:R-:W-:Y:S02]  /*5d90*/  IMAD.SHL.U32 R19, R19, 0x80, RZ ;  /* 0x0000008013137824 */ /* 0x000fe400078e00ff */
[----:B------:R-:W-:Y:S02]  /*5da0*/  IMAD.SHL.U32 R22, R22, 0x40, RZ ;  /* 0x0000004016167824 */ /* 0x000fe400078e00ff */
[----:B------:R-:W-:Y:S02]  /*5db0*/  IMAD.MOV.U32 R13, RZ, RZ, RZ ;  /* 0x000000ffff0d7224 */ /* 0x000fe400078e00ff */
[----:B------:R-:W-:Y:S02]  /*5dc0*/  IMAD.U32 R14, RZ, RZ, UR19 ;  /* 0x00000013ff0e7e24 */ /* 0x000fe4000f8e00ff */
[----:B------:R-:W-:Y:S02]  /*5dd0*/  IMAD.MOV.U32 R4, RZ, RZ, R3 ;  /* 0x000000ffff047224 */ /* 0x000fe400078e0003 */
[----:B------:R-:W-:-:S07]  /*5de0*/  IMAD.MOV.U32 R5, RZ, RZ, R8 ;  /* 0x000000ffff057224 */ /* 0x000fce00078e0008 */
.L_x_175:
[----:B------:R-:W0:Y:S01]  /*5df0*/  S2R R7, SR_CgaCtaId ;  /* 0x0000000000077919 */ /* 0x000e220000008800 */
[----:B------:R-:W-:-:S04]  /*5e00*/  MOV R6, 0x400 ;  /* 0x0000040000067802 */ /* 0x000fc80000000f00 */
[----:B0-----:R-:W-:Y:S02]  /*5e10*/  LEA R12, R7, R6, 0x18 ;  /* 0x00000006070c7211 */ /* 0x001fe400078ec0ff */
[----:B------:R-:W-:Y:S01]  /*5e20*/  SHF.L.U32 R6, R4, 0x1f, RZ ;  /* 0x0000001f04067819 */ /* 0x000fe200000006ff */
[----:B------:R-:W0:Y:S02]  /*5e30*/  @!P2 LDC R7, c[0x0][0x500] ;  /* 0x00014000ff07ab82 */ /* 0x000e240000000800 */
[----:B------:R-:W-:-:S04]  /*5e40*/  IMAD R11, R5, 0x8, R12 ;  /* 0x00000008050b7824 */ /* 0x000fc800078e020c */
[----:B------:R-:W1:Y:S02]  /*5e50*/  SYNCS.PHASECHK.TRANS64.TRYWAIT P1, [R11+URZ+0x128], R6 ;  /* 0x000128060b0075a7 */ /* 0x000e64000802017f */
[----:B-1----:R-:W-:Y:S05]  /*5e60*/  @!P1 BRA `(.L_x_172) ;  /* 0x0000002000589947 */ /* 0x002fea0003800000 */
.L_x_227:
[----:B-1----:R-:W-:Y:S01]  /*5e70*/  PRMT R6, R9, 0x9910, RZ ;  /* 0x0000991009067816 */ /* 0x002fe200000000ff */
[----:B0-----:R0:W-:Y:S03]  /*5e80*/  @!P2 SYNCS.ARRIVE.TRANS64 RZ, [R11+URZ], R7 ;  /* 0x000000070bffa9a7 */ /* 0x0011e6000800003f */
[----:B------:R-:W-:-:S13]  /*5e90*/  ISETP.NE.AND P1, PT, R6, 0x2, PT ;  /* 0x000000020600780c */ /* 0x000fda0003f25270 */
[----:B0-----:R-:W-:Y:S05]  /*5ea0*/  @P1 BRA `(.L_x_173) ;  /* 0x0000000000041947 */ /* 0x001fea0003800000 */
[----:B------:R-:W-:Y:S01]  /*5eb0*/  BPT.TRAP 0x1 ;  /* 0x000000040000795c */ /* 0x000fe20000300000 */
.L_x_173:
[----:B------:R-:W-:Y:S05]  /*5ec0*/  @P0 BRA `(.L_x_174) ;  /* 0x0000000000040947 */ /* 0x000fea0003800000 */
[----:B------:R-:W-:Y:S01]  /*5ed0*/  BPT.TRAP 0x1 ;  /* 0x000000040000795c */ /* 0x000fe20000300000 */
.L_x_174:
[--C-:B------:R-:W-:Y:S01]  /*5ee0*/  IMAD R6, R5, 0x800, R12.reuse ;  /* 0x0000080005067824 */ /* 0x100fe200078e020c */
[----:B------:R-:W-:Y:S01]  /*5ef0*/  R2UR UR9, R11 ;  /* 0x000000000b0972ca */ /* 0x000fe200000e0000 */
[C---:B------:R-:W-:Y:S01]  /*5f00*/  IMAD R12, R5.reuse, 0x1000, R12 ;  /* 0x00001000050c7824 */ /* 0x040fe200078e020c */
[----:B------:R-:W-:Y:S01]  /*5f10*/  UIADD3 UR4, UP0, UR20, 0xf0, URZ ;  /* 0x000000f014047890 */ /* 0x000fe2000ff1e03f */
[----:B------:R-:W-:Y:S01]  /*5f20*/  VIADD R14, R14, 0xffffffff ;  /* 0xffffffff0e0e7836 */ /* 0x000fe20000000000 */
[----:B------:R-:W-:Y:S01]  /*5f30*/  R2UR UR5, R6 ;  /* 0x00000000060572ca */ /* 0x000fe200000e0000 */
[----:B------:R-:W-:Y:S01]  /*5f40*/  UIADD3 UR22, UP1, UR20, 0x1f0, URZ ;  /* 0x000001f014167890 */ /* 0x000fe2000ff3e03f */
[----:B------:R-:W-:Y:S01]  /*5f50*/  R2UR UR8, R12 ;  /* 0x000000000c0872ca */ /* 0x000fe200000e0000 */
[----:B------:R-:W-:Y:S01]  /*5f60*/  VIADD R5, R5, 0x1 ;  /* 0x0000000105057836 */ /* 0x000fe20000000000 */
[----:B------:R-:W-:Y:S01]  /*5f70*/  R2UR UR11, R22 ;  /* 0x00000000160b72ca */ /* 0x000fe200000e0000 */
[----:B------:R-:W-:Y:S01]  /*5f80*/  UIADD3.X UR23, URZ, UR21, URZ, UP1, !UPT ;  /* 0x000000153f177290 */ /* 0x000fe20008ffe43f */
[----:B------:R-:W-:Y:S01]  /*5f90*/  R2UR UR10, R13 ;  /* 0x000000000d0a72ca */ /* 0x000fe200000e0000 */
[----:B------:R-:W-:Y:S01]  /*5fa0*/  UMOV UR6, 0x0 ;  /* 0x0000000000067882 */ /* 0x000fe20000000000 */
[----:B------:R-:W-:Y:S01]  /*5fb0*/  R2UR UR12, R18 ;  /* 0x00000000120c72ca */ /* 0x000fe200000e0000 */
[----:B------:R-:W-:Y:S01]  /*5fc0*/  UMOV UR7, 0x10000000 ;  /* 0x1000000000077882 */ /* 0x000fe20000000000 */
[----:B------:R-:W-:Y:S01]  /*5fd0*/  R2UR UR18, R19 ;  /* 0x00000000131272ca */ /* 0x000fe200000e0000 */
[----:B------:R-:W-:Y:S01]  /*5fe0*/  VIADD R13, R13, 0x20 ;  /* 0x000000200d0d7836 */ /* 0x000fe20000000000 */
[----:B------:R-:W-:Y:S01]  /*5ff0*/  ISETP.GT.AND P3, PT, R14, 0x1, PT ;  /* 0x000000010e00780c */ /* 0x000fe20003f64270 */
[----:B------:R-:W-:Y:S01]  /*6000*/  UIADD3 UR13, UR5, 0x380, URZ ;  /* 0x00000380050d7890 */ /* 0x000fe2000fffe03f */
[----:B------:R-:W-:Y:S01]  /*6010*/  ISETP.NE.AND P1, PT, R5, 0x25, PT ;  /* 0x000000250500780c */ /* 0x000fe20003f25270 */
[----:B------:R-:W-:-:S02]  /*6020*/  UIADD3.X UR5, URZ, UR21, URZ, UP0, !UPT ;  /* 0x000000153f057290 */ /* 0x000fc400087fe43f */
[----:B------:R-:W-:Y:S01]  /*6030*/  UIADD3 UR14, UR8, 0x12b80, URZ ;  /* 0x00012b80080e7890 */ /* 0x000fe2000fffe03f */
[----:B------:R-:W-:Y:S02]  /*6040*/  SEL R7, RZ, 0x1, P1 ;  /* 0x00000001ff077807 */ /* 0x000fe40000800000 */
[----:B------:R-:W-:Y:S01]  /*6050*/  UMOV UR8, UR13 ;  /* 0x0000000d00087c82 */ /* 0x000fe20008000000 */
[----:B------:R-:W-:Y:S02]  /*6060*/  SEL R5, R5, RZ, P1 ;  /* 0x000000ff05057207 */ /* 0x000fe40000800000 */
[----:B------:R-:W-:Y:S01]  /*6070*/  LOP3.LUT R4, R4, R7, RZ, 0x3c, !PT ;  /* 0x0000000704047212 */ /* 0x000fe200078e3cff */
[----:B------:R0:W-:Y:S02]  /*6080*/  UTMALDG.3D [UR8], [UR4], desc[UR6] ;  /* 0x00000608040075b4 */ /* 0x0001e40008011000 */
[----:B0-----:R-:W-:Y:S01]  /*6090*/  UMOV UR8, UR14 ;  /* 0x0000000e00087c82 */ /* 0x001fe20008000000 */
[----:B------:R-:W-:-:S02]  /*60a0*/  UMOV UR11, UR18 ;  /* 0x00000012000b7c82 */ /* 0x000fc40008000000 */
[----:B------:R0:W-:Y:S02]  /*60b0*/  UTMALDG.3D [UR8], [UR22], desc[UR6] ;  /* 0x00000608160075b4 */ /* 0x0001e40008011000 */
[----:B0-----:R-:W-:Y:S05]  /*60c0*/  @P3 BRA `(.L_x_175) ;  /* 0xfffffffc00483947 */ /* 0x001fea000383ffff */
.L_x_171:
[----:B------:R-:W-:Y:S05]  /*60d0*/  BSYNC B1 ;  /* 0x0000000000017941 */ /* 0x000fea0003800000 */
.L_x_170:
[----:B------:R-:W2:Y:S01]  /*60e0*/  LDL.64 R20, [R1] ;  /* 0x0000000001147983 */ /* 0x000ea20000100a00 */
[----:B------:R-:W-:Y:S01]  /*60f0*/  LOP3.LUT P4, RZ, R10, 0xff, RZ, 0xc0, !PT ;  /* 0x000000ff0aff7812 */ /* 0x000fe2000788c0ff */
[----:B------:R-:W-:Y:S01]  /*6100*/  VIADD R11, R8, UR40 ;  /* 0x00000028080b7c36 */ /* 0x000fe20008000000 */
[----:B------:R-:W-:Y:S01]  /*6110*/  ULDC.64 UR4, c[0x0][0x650] ;  /* 0x0001940000047ab9 */ /* 0x000fe20000000a00 */
[----:B------:R-:W-:Y:S01]  /*6120*/  IMAD.U32 R8, RZ, RZ, UR40 ;  /* 0x00000028ff087e24 */ /* 0x000fe2000f8e00ff */
[----:B------:R-:W-:Y:S01]  /*6130*/  UISETP.GE.U32.AND UP0, UPT, UR40, 0x25, UPT ;  /* 0x000000252800788c */ /* 0x000fe2000bf06070 */
[C---:B------:R-:W-:Y:S01]  /*6140*/  IMAD.WIDE.U32 R4, R11.reuse, -0x45306eb3, RZ ;  /* 0xbacf914d0b047825 */ /* 0x040fe200078e00ff */
[----:B------:R-:W-:Y:S01]  /*6150*/  ISETP.GT.U32.AND P1, PT, R11, 0x24, PT ;  /* 0x000000240b00780c */ /* 0x000fe20003f24070 */
[----:B------:R-:W-:Y:S01]  /*6160*/  BSSY B1, `(.L_x_176) ;  /* 0x000006b000017945 */ /* 0x000fe20003800000 */
[----:B------:R-:W-:Y:S01]  /*6170*/  PRMT R10, RZ, 0x7610, R10 ;  /* 0x00007610ff0a7816 */ /* 0x000fe2000000000a */
[----:B------:R-:W-:Y:S01]  /*6180*/  IMAD.MOV.U32 R22, RZ, RZ, -0x1 ;  /* 0xffffffffff167424 */ /* 0x000fe200078e00ff */
[----:B------:R-:W-:Y:S01]  /*6190*/  ISETP.LT.U32.AND P1, PT, R8, 0x25, P1 ;  /* 0x000000250800780c */ /* 0x000fe20000f21070 */
[----:B------:R-:W-:Y:S01]  /*61a0*/  IMAD.MOV.U32 R19, RZ, RZ, -0x1 ;  /* 0xffffffffff137424 */ /* 0x000fe200078e00ff */
[----:B------:R-:W-:Y:S01]  /*61b0*/  PLOP3.LUT P3, PT, PT, PT, UP0, 0x80, 0x0 ;  /* 0x000000000000781c */ /* 0x000fe20003f6f008 */
[----:B------:R-:W0:Y:S01]  /*61c0*/  @P4 S2R R7, SR_CgaCtaId ;  /* 0x0000000000074919 */ /* 0x000e220000008800 */
[----:B------:R-:W-:Y:S01]  /*61d0*/  SEL R4, RZ, 0x1, !P1 ;  /* 0x00000001ff047807 */ /* 0x000fe20004800000 */
[----:B------:R-:W-:Y:S01]  /*61e0*/  IMAD.MOV.U32 R18, RZ, RZ, -0x1 ;  /* 0xffffffffff127424 */ /* 0x000fe200078e00ff */
[----:B------:R-:W-:-:S02]  /*61f0*/  @P4 MOV R6, 0x400 ;  /* 0x0000040000064802 */ /* 0x000fc40000000f00 */
[----:B------:R-:W-:Y:S02]  /*6200*/  LOP3.LUT R3, R3, R4, RZ, 0x3c, !PT ;  /* 0x0000000403037212 */ /* 0x000fe400078e3cff */
[----:B------:R-:W-:Y:S02]  /*6210*/  PRMT R4, RZ, 0x7610, R4 ;  /* 0x00007610ff047816 */ /* 0x000fe40000000004 */
[----:B0-----:R-:W-:Y:S01]  /*6220*/  @P4 LEA R6, R7, R6, 0x18 ;  /* 0x0000000607064211 */ /* 0x001fe200078ec0ff */
[----:B------:R-:W-:-:S03]  /*6230*/  IMAD.IADD R7, R11, 0x1, -R5 ;  /* 0x000000010b077824 */ /* 0x000fc600078e0a05 */
[----:B------:R0:W-:Y:S02]  /*6240*/  @P4 SYNCS.ARRIVE.TRANS64.A1T0 RZ, [R6+URZ+0x288], RZ ;  /* 0x000288ff06ff49a7 */ /* 0x0001e4000810003f */
[----:B------:R-:W-:-:S04]  /*6250*/  LEA.HI R7, R7, R5, RZ, 0x1f ;  /* 0x0000000507077211 */ /* 0x000fc800078ff8ff */
[----:B------:R-:W-:-:S04]  /*6260*/  SHF.R.U32.HI R8, RZ, 0x5, R7 ;  /* 0x00000005ff087819 */ /* 0x000fc80000011607 */
[----:B------:R-:W-:Y:S01]  /*6270*/  @P3 LOP3.LUT R3, R3, 0x1, R8, 0x78, !PT ;  /* 0x0000000103033812 */ /* 0x000fe200078e7808 */
[----:B------:R-:W-:Y:S01]  /*6280*/  IMAD R8, R8, -0x25, R11 ;  /* 0xffffffdb08087824 */ /* 0x000fe200078e020b */
[----:B--2---:R-:W-:-:S05]  /*6290*/  IADD3 R16, P1, R16, R20, RZ ;  /* 0x0000001410107210 */ /* 0x004fca0007f3e0ff */
[----:B------:R-:W-:Y:S01]  /*62a0*/  IMAD.X R17, R17, 0x1, R0, P1 ;  /* 0x0000000111117824 */ /* 0x000fe200008e0600 */
[----:B------:R-:W-:-:S04]  /*62b0*/  ISETP.GE.U32.AND P1, PT, R16, UR4, PT ;  /* 0x0000000410007c0c */ /* 0x000fc8000bf26070 */
[----:B------:R-:W-:-:S13]  /*62c0*/  ISETP.GE.U32.AND.EX P1, PT, R17, UR5, PT, P1 ;  /* 0x0000000511007c0c */ /* 0x000fda000bf26110 */
[----:B0-----:R-:W-:Y:S05]  /*62d0*/  @P1 BRA `(.L_x_177) ;  /* 0x00000004004c1947 */ /* 0x001fea0003800000 */
[----:B------:R-:W0:Y:S01]  /*62e0*/  S2R R12, SR_CTAID.X ;  /* 0x00000000000c7919 */ /* 0x000e220000002500 */
[----:B------:R-:W-:Y:S01]  /*62f0*/  ULDC.64 UR4, c[0x0][0x628] ;  /* 0x00018a0000047ab9 */ /* 0x000fe20000000a00 */
[----:B------:R-:W1:Y:S01]  /*6300*/  LDC R13, c[0x0][0x144] ;  /* 0x00005100ff0d7b82 */ /* 0x000e620000000800 */
[----:B------:R-:W-:Y:S01]  /*6310*/  ISETP.NE.U32.AND P1, PT, RZ, UR4, PT ;  /* 0x00000004ff007c0c */ /* 0x000fe2000bf25070 */
[----:B------:R-:W2:Y:S01]  /*6320*/  S2R R11, SR_CTAID.Y ;  /* 0x00000000000b7919 */ /* 0x000ea20000002600 */
[----:B------:R-:W-:Y:S01]  /*6330*/  ULDC UR6, c[0x0][0x150] ;  /* 0x0000540000067ab9 */ /* 0x000fe20000000800 */
[----:B------:R-:W-:Y:S01]  /*6340*/  ULDC UR7, c[0x0][0x630] ;  /* 0x00018c0000077ab9 */ /* 0x000fe20000000800 */
[----:B------:R-:W-:Y:S01]  /*6350*/  ISETP.NE.AND.EX P1, PT, RZ, UR5, PT, P1 ;  /* 0x00000005ff007c0c */ /* 0x000fe2000bf25310 */
[----:B------:R-:W-:Y:S01]  /*6360*/  IMAD.MOV.U32 R4, RZ, RZ, R16 ;  /* 0x000000ffff047224 */ /* 0x000fe200078e0010 */
[----:B0-----:R-:W-:-:S05]  /*6370*/  I2FP.F32.U32 R5, R12 ;  /* 0x0000000c00057245 */ /* 0x001fca0000201000 */
[----:B------:R-:W-:Y:S01]  /*6380*/  FMUL R14, R5, UR6 ;  /* 0x00000006050e7c20 */ /* 0x000fe20008400000 */
[----:B------:R-:W-:-:S05]  /*6390*/  IMAD.MOV.U32 R5, RZ, RZ, R17 ;  /* 0x000000ffff057224 */ /* 0x000fca00078e0011 */
[----:B--2---:R-:W-:Y:S05]  /*63a0*/  @!P1 BRA `(.L_x_178) ;  /* 0x0000000000289947 */ /* 0x004fea0003800000 */
[----:B------:R-:W-:Y:S02]  /*63b0*/  ULDC UR6, c[0x0][0x634] ;  /* 0x00018d0000067ab9 */ /* 0x000fe40000000800 */
[----:B------:R-:W-:-:S05]  /*63c0*/  IADD3 R5, P1, R16, UR6, RZ ;  /* 0x0000000610057c10 */ /* 0x000fca000ff3e0ff */
[----:B------:R-:W-:-:S04]  /*63d0*/  IMAD.X R15, RZ, RZ, R17, P1 ;  /* 0x000000ffff0f7224 */ /* 0x000fc800008e0611 */
[----:B------:R-:W-:-:S04]  /*63e0*/  IMAD.WIDE.U32 R6, R15, UR4, RZ ;  /* 0x000000040f067c25 */ /* 0x000fc8000f8e00ff */
[----:B------:R-:W-:-:S04]  /*63f0*/  IMAD.WIDE.U32 R6, P1, R5, UR5, R6 ;  /* 0x0000000505067c25 */ /* 0x000fc8000f820006 */
[----:B------:R-:W-:-:S04]  /*6400*/  IMAD.WIDE.U32 R4, R5, UR4, RZ ;  /* 0x0000000405047c25 */ /* 0x000fc8000f8e00ff */
[----:B------:R-:W-:Y:S01]  /*6410*/  IMAD.MOV.U32 R4, RZ, RZ, R7 ;  /* 0x000000ffff047224 */ /* 0x000fe200078e0007 */
[----:B------:R-:W-:Y:S01]  /*6420*/  IADD3 RZ, P3, R5, R6, RZ ;  /* 0x0000000605ff7210 */ /* 0x000fe20007f7e0ff */
[----:B------:R-:W-:-:S04]  /*6430*/  IMAD.X R5, RZ, RZ, RZ, P1 ;  /* 0x000000ffff057224 */ /* 0x000fc800008e06ff */
[----:B------:R-:W-:-:S08]  /*6440*/  IMAD.WIDE.U32.X R4, R15, UR5, R4, P3 ;  /* 0x000000050f047c25 */ /* 0x000fd000098e0404 */
.L_x_178:
[--C-:B------:R-:W-:Y:S01]  /*6450*/  SHF.R.U64 R18, R4, UR7, R5.reuse ;  /* 0x0000000704127c19 */ /* 0x100fe20008001205 */
[----:B------:R-:W0:Y:S01]  /*6460*/  F2I.U32.TRUNC.NTZ R14, R14 ;  /* 0x0000000e000e7305 */ /* 0x000e22000020f000 */
[----:B------:R-:W-:Y:S01]  /*6470*/  SHF.R.U32.HI R4, RZ, UR7, R5 ;  /* 0x00000007ff047c19 */ /* 0x000fe20008011605 */
[----:B------:R-:W-:Y:S01]  /*6480*/  ULDC.64 UR4, c[0x0][0x620] ;  /* 0x0001880000047ab9 */ /* 0x000fe20000000a00 */
[----:B------:R-:W-:Y:S01]  /*6490*/  IADD3 R7, P1, RZ, -R18, RZ ;  /* 0x80000012ff077210 */ /* 0x000fe20007f3e0ff */
[----:B------:R-:W-:Y:S01]  /*64a0*/  ULDC.64 UR6, c[0x0][0x640] ;  /* 0x0001900000067ab9 */ /* 0x000fe20000000a00 */
[----:B------:R-:W2:Y:S03]  /*64b0*/  LDC R20, c[0x0][0x148] ;  /* 0x00005200ff147b82 */ /* 0x000ea60000000800 */
[----:B------:R-:W-:Y:S01]  /*64c0*/  IMAD.X R4, RZ, RZ, ~R4, P1 ;  /* 0x000000ffff047224 */ /* 0x000fe200008e0e04 */
[----:B------:R-:W-:-:S03]  /*64d0*/  ISETP.NE.U32.AND P1, PT, RZ, UR6, PT ;  /* 0x00000006ff007c0c */ /* 0x000fc6000bf25070 */
[----:B------:R-:W-:Y:S01]  /*64e0*/  IMAD R6, R4, UR4, RZ ;  /* 0x0000000404067c24 */ /* 0x000fe2000f8e02ff */
[----:B------:R-:W-:Y:S01]  /*64f0*/  ISETP.NE.AND.EX P1, PT, RZ, UR7, PT, P1 ;  /* 0x00000007ff007c0c */ /* 0x000fe2000bf25310 */
[----:B------:R-:W-:Y:S01]  /*6500*/  IMAD.WIDE.U32 R4, R7, UR4, R16 ;  /* 0x0000000407047c25 */ /* 0x000fe2000f8e0010 */
[----:B------:R-:W-:-:S03]  /*6510*/  ULDC UR4, c[0x0][0x618] ;  /* 0x0001860000047ab9 */ /* 0x000fc60000000800 */
[----:B------:R-:W-:Y:S01]  /*6520*/  IMAD R7, R7, UR5, R6 ;  /* 0x0000000507077c24 */ /* 0x000fe2000f8e0206 */
[----:B------:R-:W-:Y:S01]  /*6530*/  ULDC UR5, c[0x0][0x154] ;  /* 0x0000550000057ab9 */ /* 0x000fe20000000800 */
[----:B0-----:R-:W-:Y:S02]  /*6540*/  IMAD.MOV R6, RZ, RZ, -R14 ;  /* 0x000000ffff067224 */ /* 0x001fe400078e0a0e */
[----:B------:R-:W-:Y:S02]  /*6550*/  IMAD.IADD R5, R5, 0x1, R7 ;  /* 0x0000000105057824 */ /* 0x000fe400078e0207 */
[----:B-1----:R-:W-:Y:S01]  /*6560*/  IMAD R12, R13, R6, R12 ;  /* 0x000000060d0c7224 */ /* 0x002fe200078e020c */
[----:B------:R-:W-:Y:S02]  /*6570*/  I2FP.F32.U32 R6, R11 ;  /* 0x0000000b00067245 */ /* 0x000fe40000201000 */
[--C-:B------:R-:W-:Y:S02]  /*6580*/  SHF.R.U64 R13, R4, UR4, R5.reuse ;  /* 0x00000004040d7c19 */ /* 0x100fe40008001205 */
[----:B------:R-:W-:Y:S01]  /*6590*/  SHF.R.U32.HI R4, RZ, UR4, R5 ;  /* 0x00000004ff047c19 */ /* 0x000fe20008011605 */
[----:B------:R-:W-:Y:S01]  /*65a0*/  FMUL R6, R6, UR5 ;  /* 0x0000000506067c20 */ /* 0x000fe20008400000 */
[----:B------:R-:W-:-:S02]  /*65b0*/  ULDC UR4, c[0x0][0x608] ;  /* 0x0001820000047ab9 */ /* 0x000fc40000000800 */
[--C-:B------:R-:W-:Y:S01]  /*65c0*/  SHF.R.U64 R15, R13, UR4, R4.reuse ;  /* 0x000000040d0f7c19 */ /* 0x100fe20008001204 */
[----:B------:R0:W1:Y:S01]  /*65d0*/  F2I.U32.TRUNC.NTZ R21, R6 ;  /* 0x0000000600157305 */ /* 0x000062000020f000 */
[----:B------:R-:W-:Y:S01]  /*65e0*/  SHF.R.U32.HI R4, RZ, UR4, R4 ;  /* 0x00000004ff047c19 */ /* 0x000fe20008011604 */
[----:B------:R-:W-:-:S03]  /*65f0*/  ULDC UR4, c[0x0][0x658] ;  /* 0x0001960000047ab9 */ /* 0x000fc60000000800 */
[--C-:B------:R-:W-:Y:S02]  /*6600*/  SHF.R.U64 R14, R15, UR4, R4.reuse ;  /* 0x000000040f0e7c19 */ /* 0x100fe40008001204 */
[----:B------:R-:W-:-:S03]  /*6610*/  SHF.R.U32.HI R19, RZ, UR4, R4 ;  /* 0x00000004ff137c19 */ /* 0x000fc60008011604 */
[----:B------:R-:W-:Y:S02]  /*6620*/  IMAD.MOV.U32 R4, RZ, RZ, R14 ;  /* 0x000000ffff047224 */ /* 0x000fe400078e000e */
[----:B------:R-:W-:Y:S01]  /*6630*/  IMAD.MOV.U32 R5, RZ, RZ, R19 ;  /* 0x000000ffff057224 */ /* 0x000fe200078e0013 */
[----:B0-----:R-:W-:Y:S06]  /*6640*/  @!P1 BRA `(.L_x_179) ;  /* 0x0000000000289947 */ /* 0x001fec0003800000 */
        /* <DEDUP_REMOVED lines=10> */
.L_x_179:
[----:B------:R-:W-:Y:S01]  /*66f0*/  ISETP.NE.AND P1, PT, R2, 0x1, PT ;  /* 0x000000010200780c */ /* 0x000fe20003f25270 */
[----:B------:R-:W-:Y:S01]  /*6700*/  ULDC UR4, c[0x0][0x648] ;  /* 0x0001920000047ab9 */ /* 0x000fe20000000800 */
[----:B------:R-:W-:Y:S01]  /*6710*/  LOP3.LUT R15, R15, UR16, RZ, 0xc0, !PT ;  /* 0x000000100f0f7c12 */ /* 0x000fe2000f8ec0ff */
[----:B-1----:R-:W-:Y:S01]  /*6720*/  IMAD.MOV R21, RZ, RZ, -R21 ;  /* 0x000000ffff157224 */ /* 0x002fe200078e0a15 */
[----:B------:R-:W-:Y:S01]  /*6730*/  SHF.R.U64 R4, R4, UR4, R5 ;  /* 0x0000000404047c19 */ /* 0x000fe20008001205 */
[----:B------:R-:W-:Y:S01]  /*6740*/  ULDC UR4, c[0x0][0x638] ;  /* 0x00018e0000047ab9 */ /* 0x000fe20000000800 */
[----:B------:R-:W-:Y:S01]  /*6750*/  LOP3.LUT R13, R13, UR15, RZ, 0xc0, !PT ;  /* 0x0000000f0d0d7c12 */ /* 0x000fe2000f8ec0ff */
[----:B------:R-:W-:Y:S02]  /*6760*/  ULDC UR5, c[0x0][0x610] ;  /* 0x0001840000057ab9 */ /* 0x000fe40000000800 */
[----:B------:R-:W-:Y:S02]  /*6770*/  IMAD.MOV R5, RZ, RZ, -R4 ;  /* 0x000000ffff057224 */ /* 0x000fe400078e0a04 */
[----:B------:R-:W-:-:S02]  /*6780*/  IMAD R15, R4, UR17, R15 ;  /* 0x00000011040f7c24 */ /* 0x000fc4000f8e020f */
[----:B--2---:R-:W-:Y:S02]  /*6790*/  @P1 IMAD R12, R20, R21, R11 ;  /* 0x00000015140c1224 */ /* 0x004fe400078e020b */
[----:B------:R-:W-:Y:S01]  /*67a0*/  IMAD R14, R5, UR4, R14 ;  /* 0x00000004050e7c24 */ /* 0x000fe2000f8e020e */
[----:B------:R-:W-:Y:S01]  /*67b0*/  ULDC UR4, c[0x0][0x600] ;  /* 0x0001800000047ab9 */ /* 0x000fe20000000800 */
[----:B------:R-:W-:Y:S02]  /*67c0*/  IMAD R12, R15, UR5, R12 ;  /* 0x000000050f0c7c24 */ /* 0x000fe4000f8e020c */
[----:B------:R-:W-:Y:S02]  /*67d0*/  IMAD R5, R14, UR4, R13 ;  /* 0x000000040e057c24 */ /* 0x000fe4000f8e020d */
[----:B------:R-:W-:-:S03]  /*67e0*/  IMAD.MOV.U32 R4, RZ, RZ, 0x1 ;  /* 0x00000001ff047424 */ /* 0x000fc600078e00ff */
[----:B------:R-:W-:Y:S02]  /*67f0*/  SEL R19, R5, R12, !P1 ;  /* 0x0000000c05137207 */ /* 0x000fe40004800000 */
[----:B------:R-:W-:-:S07]  /*6800*/  SEL R22, R12, R5, !P1 ;  /* 0x000000050c167207 */ /* 0x000fce0004800000 */
.L_x_177:
[----:B------:R-:W-:Y:S05]  /*6810*/  BSYNC B1 ;  /* 0x0000000000017941 */ /* 0x000fea0003800000 */
.L_x_176:
[----:B------:R-:W-:-:S13]  /*6820*/  LOP3.LUT P1, RZ, R4, 0xff, RZ, 0xc0, !PT ;  /* 0x000000ff04ff7812 */ /* 0x000fda000782c0ff */
[----:B------:R-:W-:Y:S05]  /*6830*/  @P1 BRA `(.L_x_180) ;  /* 0xfffffff400381947 */ /* 0x000fea000383ffff */
[----:B------:R-:W-:Y:S05]  /*6840*/  BSYNC B0 ;  /* 0x0000000000007941 */ /* 0x000fea0003800000 */
.L_x_168:
[----:B------:R-:W-:-:S03]  /*6850*/  UMOV UR4, 0xffffffff ;  /* 0xffffffff00047882 */ /* 0x000fc60000000000 */
[----:B------:R-:W-:Y:S05]  /*6860*/  BRA.DIV UR4, `(.L_x_181) ;  /* 0x0000001604ec7947 */ /* 0x000fea000b800000 */
[----:B------:R-:W-:-:S13]  /*6870*/  ELECT P6, URZ, PT ;  /* 0x00000000003f782f */ /* 0x000fda00038c0000 */
.L_x_230:
[----:B------:R-:W-:Y:S04]  /*6880*/  BSSY B0, `(.L_x_182) ;  /* 0x0000154000007945 */ /* 0x000fe80003800000 */
[----:B------:R-:W-:Y:S05]  /*6890*/  @!P6 BRA `(.L_x_183) ;  /* 0x000000140048e947 */ /* 0x000fea0003800000 */
[----:B------:R-:W-:-:S04]  /*68a0*/  LOP3.LUT R23, R23, 0x2, RZ, 0xfc, !PT ;  /* 0x0000000217177812 */ /* 0x000fc800078efcff */
[----:B------:R-:W-:-:S13]  /*68b0*/  ISETP.NE.AND P0, PT, R23, 0x3, PT ;  /* 0x000000031700780c */ /* 0x000fda0003f05270 */
[----:B------:R-:W-:Y:S05]  /*68c0*/  @!P0 BRA `(.L_x_184) ;  /* 0x0000000000048947 */ /* 0x000fea0003800000 */
[----:B------:R-:W-:Y:S01]  /*68d0*/  BPT.TRAP 0x1 ;  /* 0x000000040000795c */ /* 0x000fe20000300000 */
.L_x_184:
[----:B------:R-:W0:Y:S01]  /*68e0*/  S2R R5, SR_CgaCtaId ;  /* 0x0000000000057919 */ /* 0x000e220000008800 */
[----:B------:R-:W-:Y:S02]  /*68f0*/  MOV R0, 0x400 ;  /* 0x0000040000007802 */ /* 0x000fe40000000f00 */
[----:B------:R-:W-:Y:S02]  /*6900*/  SHF.L.U32 R2, R3, 0x1f, RZ ;  /* 0x0000001f03027819 */ /* 0x000fe400000006ff */
[----:B0-----:R-:W-:-:S05]  /*6910*/  LEA R5, R5, R0, 0x18 ;  /* 0x0000000005057211 */ /* 0x001fca00078ec0ff */
[----:B------:R-:W-:-:S04]  /*6920*/  VIADD R5, R5, 0x128 ;  /* 0x0000012805057836 */ /* 0x000fc80000000000 */
[C---:B------:R-:W-:Y:S02]  /*6930*/  IMAD R7, R8.reuse, 0x8, R5 ;  /* 0x0000000808077824 */ /* 0x040fe400078e0205 */
[----:B------:R-:W-:Y:S02]  /*6940*/  VIADD R8, R8, 0x1 ;  /* 0x0000000108087836 */ /* 0x000fe40000000000 */
[----:B------:R-:W0:Y:S03]  /*6950*/  SYNCS.PHASECHK.TRANS64.TRYWAIT P0, [R7+URZ], R2 ;  /* 0x00000002070075a7 */ /* 0x000e26000800017f */
[----:B------:R-:W-:-:S04]  /*6960*/  ISETP.NE.AND P1, PT, R8, 0x25, PT ;  /* 0x000000250800780c */ /* 0x000fc80003f25270 */
[----:B------:R-:W-:Y:S02]  /*6970*/  SEL R0, RZ, 0x1, P1 ;  /* 0x00000001ff007807 */ /* 0x000fe40000800000 */
[----:B------:R-:W-:Y:S02]  /*6980*/  SEL R8, R8, RZ, P1 ;  /* 0x000000ff08087207 */ /* 0x000fe40000800000 */
[----:B------:R-:W-:-:S03]  /*6990*/  LOP3.LUT R9, R3, R0, RZ, 0x3c, !PT ;  /* 0x0000000003097212 */ /* 0x000fc600078e3cff */
[----:B------:R-:W-:Y:S01]  /*69a0*/  IMAD R6, R8, 0x8, R5 ;  /* 0x0000000808067824 */ /* 0x000fe200078e0205 */
[----:B------:R-:W-:Y:S01]  /*69b0*/  SHF.L.U32 R3, R9, 0x1f, RZ ;  /* 0x0000001f09037819 */ /* 0x000fe200000006ff */
[----:B0-----:R-:W-:Y:S06]  /*69c0*/  @!P0 BRA `(.L_x_185) ;  /* 0x0000001400b48947 */ /* 0x001fec0003800000 */
.L_x_231:
[----:B------:R-:W1:Y:S01]  /*69d0*/  SYNCS.PHASECHK.TRANS64.TRYWAIT P0, [R6+URZ], R3 ;  /* 0x00000003060075a7 */ /* 0x000e62000800017f */
[----:B------:R-:W-:-:S05]  /*69e0*/  VIADD R0, R8, 0x1 ;  /* 0x0000000108007836 */ /* 0x000fca0000000000 */
[----:B------:R-:W-:-:S04]  /*69f0*/  ISETP.NE.AND P1, PT, R0, 0x25, PT ;  /* 0x000000250000780c */ /* 0x000fc80003f25270 */
[----:B0-----:R-:W-:Y:S02]  /*6a00*/  SEL R2, RZ, 0x1, P1 ;  /* 0x00000001ff027807 */ /* 0x001fe40000800000 */
[----:B------:R-:W-:Y:S02]  /*6a10*/  SEL R0, R0, RZ, P1 ;  /* 0x000000ff00007207 */ /* 0x000fe40000800000 */
[----:B------:R-:W-:-:S03]  /*6a20*/  LOP3.LUT R9, R9, R2, RZ, 0x3c, !PT ;  /* 0x0000000209097212 */ /* 0x000fc600078e3cff */
[----:B------:R-:W-:Y:S01]  /*6a30*/  IMAD R7, R0, 0x8, R5 ;  /* 0x0000000800077824 */ /* 0x000fe200078e0205 */
[----:B------:R-:W-:Y:S01]  /*6a40*/  SHF.L.U32 R4, R9, 0x1f, RZ ;  /* 0x0000001f09047819 */ /* 0x000fe200000006ff */
[----:B-1----:R-:W-:Y:S06]  /*6a50*/  @!P0 BRA `(.L_x_186) ;  /* 0x0000001400a48947 */ /* 0x002fec0003800000 */
.L_x_232:
[----:B------:R-:W1:Y:S01]  /*6a60*/  SYNCS.PHASECHK.TRANS64.TRYWAIT P0, [R7+URZ], R4 ;  /* 0x00000004070075a7 */ /* 0x000e62000800017f */
[----:B------:R-:W-:-:S05]  /*6a70*/  VIADD R0, R0, 0x1 ;  /* 0x0000000100007836 */ /* 0x000fca0000000000 */
[----:B------:R-:W-:-:S04]  /*6a80*/  ISETP.NE.AND P1, PT, R0, 0x25, PT ;  /* 0x000000250000780c */ /* 0x000fc80003f25270 */
[----:B------:R-:W-:Y:S02]  /*6a90*/  SEL R2, RZ, 0x1, P1 ;  /* 0x00000001ff027807 */ /* 0x000fe40000800000 */
[----:B------:R-:W-:Y:S02]  /*6aa0*/  SEL R0, R0, RZ, P1 ;  /* 0x000000ff00007207 */ /* 0x000fe40000800000 */
[----:B------:R-:W-:-:S03]  /*6ab0*/  LOP3.LUT R9, R9, R2, RZ, 0x3c, !PT ;  /* 0x0000000209097212 */ /* 0x000fc600078e3cff */
[----:B0-----:R-:W-:Y:S01]  /*6ac0*/  IMAD R6, R0, 0x8, R5 ;  /* 0x0000000800067824 */ /* 0x001fe200078e0205 */
[----:B------:R-:W-:Y:S01]  /*6ad0*/  SHF.L.U32 R3, R9, 0x1f, RZ ;  /* 0x0000001f09037819 */ /* 0x000fe200000006ff */
[----:B-1----:R-:W-:Y:S06]  /*6ae0*/  @!P0 BRA `(.L_x_187) ;  /* 0x0000001400948947 */ /* 0x002fec0003800000 */
.L_x_233:
        /* <DEDUP_REMOVED lines=9> */
.L_x_234:
        /* <DEDUP_REMOVED lines=9> */
.L_x_235:
        /* <DEDUP_REMOVED lines=9> */
.L_x_236:
        /* <DEDUP_REMOVED lines=9> */
.L_x_237:
        /* <DEDUP_REMOVED lines=9> */
.L_x_238:
        /* <DEDUP_REMOVED lines=9> */
.L_x_239:
        /* <DEDUP_REMOVED lines=9> */
.L_x_240:
        /* <DEDUP_REMOVED lines=9> */
.L_x_241:
        /* <DEDUP_REMOVED lines=9> */
.L_x_242:
        /* <DEDUP_REMOVED lines=9> */
.L_x_243:
        /* <DEDUP_REMOVED lines=9> */
.L_x_244:
        /* <DEDUP_REMOVED lines=9> */
.L_x_245:
        /* <DEDUP_REMOVED lines=9> */
.L_x_246:
        /* <DEDUP_REMOVED lines=9> */
.L_x_247:
        /* <DEDUP_REMOVED lines=9> */
.L_x_248:
        /* <DEDUP_REMOVED lines=9> */
.L_x_249:
        /* <DEDUP_REMOVED lines=9> */
.L_x_250:
        /* <DEDUP_REMOVED lines=9> */
.L_x_251:
        /* <DEDUP_REMOVED lines=9> */
.L_x_252:
        /* <DEDUP_REMOVED lines=9> */
.L_x_253:
        /* <DEDUP_REMOVED lines=9> */
.L_x_254:
        /* <DEDUP_REMOVED lines=9> */
.L_x_255:
        /* <DEDUP_REMOVED lines=9> */
.L_x_256:
        /* <DEDUP_REMOVED lines=9> */
.L_x_257:
        /* <DEDUP_REMOVED lines=9> */
.L_x_258:
        /* <DEDUP_REMOVED lines=9> */
.L_x_259:
        /* <DEDUP_REMOVED lines=9> */
.L_x_260:
        /* <DEDUP_REMOVED lines=9> */
.L_x_261:
        /* <DEDUP_REMOVED lines=9> */
.L_x_262:
        /* <DEDUP_REMOVED lines=9> */
.L_x_263:
        /* <DEDUP_REMOVED lines=9> */
.L_x_264:
        /* <DEDUP_REMOVED lines=9> */
.L_x_265:
[----:B------:R-:W1:Y:S01]  /*7cf0*/  SYNCS.PHASECHK.TRANS64.TRYWAIT P0, [R6+URZ], R3 ;  /* 0x00000003060075a7 */ /* 0x000e62000800017f */
[----:B------:R-:W-:-:S05]  /*7d00*/  VIADD R0, R0, 0x1 ;  /* 0x0000000100007836 */ /* 0x000fca0000000000 */
[----:B------:R-:W-:-:S04]  /*7d10*/  ISETP.NE.AND P1, PT, R0, 0x25, PT ;  /* 0x000000250000780c */ /* 0x000fc80003f25270 */
[----:B------:R-:W-:Y:S02]  /*7d20*/  SEL R2, RZ, 0x1, P1 ;  /* 0x00000001ff027807 */ /* 0x000fe40000800000 */
[----:B------:R-:W-:Y:S02]  /*7d30*/  SEL R0, R0, RZ, P1 ;  /* 0x000000ff00007207 */ /* 0x000fe40000800000 */
[----:B------:R-:W-:Y:S01]  /*7d40*/  LOP3.LUT R2, R9, R2, RZ, 0x3c, !PT ;  /* 0x0000000209027212 */ /* 0x000fe200078e3cff */
[----:B-1----:R-:W-:Y:S06]  /*7d50*/  @!P0 BRA `(.L_x_220) ;  /* 0x0000000c008c8947 */ /* 0x002fec0003800000 */
.L_x_266:
[----:B------:R-:W-:Y:S01]  /*7d60*/  IMAD R5, R0, 0x8, R5 ;  /* 0x0000000800057824 */ /* 0x000fe200078e0205 */
[----:B------:R-:W-:-:S07]  /*7d70*/  SHF.L.U32 R0, R2, 0x1f, RZ ;  /* 0x0000001f02007819 */ /* 0x000fce00000006ff */
.L_x_221:
[----:B--2---:R2:W3:Y:S02]  /*7d80*/  SYNCS.PHASECHK.TRANS64.TRYWAIT P0, [R5+URZ], R0 ;  /* 0x00000000050075a7 */ /* 0x0044e4000800017f */
[----:B---3--:R-:W-:Y:S05]  /*7d90*/  @!P0 NANOSLEEP.SYNCS 0x989680 ;  /* 0x009896800000895d */ /* 0x008fea0003900000 */
[----:B------:R-:W3:Y:S02]  /*7da0*/  @!P0 SYNCS.PHASECHK.TRANS64 P0, [R5+URZ], R0 ;  /* 0x00000000050085a7 */ /* 0x000ee4000800007f */
[----:B---3--:R-:W-:Y:S05]  /*7db0*/  @!P0 BRA `(.L_x_221) ;  /* 0xfffffffc00f08947 */ /* 0x008fea000383ffff */
.L_x_183:
[----:B------:R-:W-:Y:S05]  /*7dc0*/  BSYNC B0 ;  /* 0x0000000000007941 */ /* 0x000fea0003800000 */
.L_x_182:
[----:B------:R-:W-:Y:S05]  /*7dd0*/  EXIT ;  /* 0x000000000000794d */ /* 0x000fea0003800000 */
.L_x_16:
[----:B-1----:R-:W-:-:S04]  /*7de0*/  IMAD.U32 R3, RZ, RZ, UR43 ;  /* 0x0000002bff037e24 */ /* 0x002fc8000f8e00ff */
[----:B------:R1:W2:Y:S03]  /*7df0*/  SYNCS.PHASECHK.TRANS64.TRYWAIT P0, [R3+URZ+-0x8], R0 ;  /* 0xfffff800030075a7 */ /* 0x0002a6000800017f */
[----:B--2---:R-:W-:Y:S05]  /*7e00*/  @!P0 NANOSLEEP.SYNCS 0x989680 ;  /* 0x009896800000895d */ /* 0x004fea0003900000 */
[----:B------:R-:W2:Y:S02]  /*7e10*/  @!P0 SYNCS.PHASECHK.TRANS64 P0, [R3+URZ+-0x8], R0 ;  /* 0xfffff800030085a7 */ /* 0x000ea4000800007f */
[----:B--2---:R-:W-:Y:S05]  /*7e20*/  @!P0 BRA `(.L_x_16) ;  /* 0xfffffffc00ec8947 */ /* 0x004fea000383ffff */
[----:B------:R-:W-:Y:S05]  /*7e30*/  BRA `(.L_x_222) ;  /* 0xffffff9800e87947 */ /* 0x000fea000383ffff */
.L_x_21:
[----:B--2---:R2:W3:Y:S02]  /*7e40*/  SYNCS.PHASECHK.TRANS64.TRYWAIT P1, [R3+URZ], R0 ;  /* 0x00000000030075a7 */ /* 0x0044e4000802017f */
[----:B---3--:R-:W-:Y:S05]  /*7e50*/  @!P1 NANOSLEEP.SYNCS 0x989680 ;  /* 0x009896800000995d */ /* 0x008fea0003900000 */
[----:B------:R-:W3:Y:S02]  /*7e60*/  @!P1 SYNCS.PHASECHK.TRANS64 P1, [R3+URZ], R0 ;  /* 0x00000000030095a7 */ /* 0x000ee4000802007f */
[----:B---3--:R-:W-:Y:S05]  /*7e70*/  @!P1 BRA `(.L_x_21) ;  /* 0xfffffffc00f09947 */ /* 0x008fea000383ffff */
[----:B------:R-:W-:Y:S05]  /*7e80*/  BRA `(.L_x_20) ;  /* 0xffffff9c00587947 */ /* 0x000fea000383ffff */
.L_x_26:
[----:B--2---:R-:W-:-:S04]  /*7e90*/  IMAD.U32 R4, RZ, RZ, UR4 ;  /* 0x00000004ff047e24 */ /* 0x004fc8000f8e00ff */
[----:B------:R2:W3:Y:S03]  /*7ea0*/  SYNCS.PHASECHK.TRANS64.TRYWAIT P1, [R4+URZ], R3 ;  /* 0x00000003040075a7 */ /* 0x0004e6000802017f */
[----:B---3--:R-:W-:Y:S05]  /*7eb0*/  @!P1 NANOSLEEP.SYNCS 0x989680 ;  /* 0x009896800000995d */ /* 0x008fea0003900000 */
[----:B------:R-:W3:Y:S02]  /*7ec0*/  @!P1 SYNCS.PHASECHK.TRANS64 P1, [R4+URZ], R3 ;  /* 0x00000003040095a7 */ /* 0x000ee4000802007f */
[----:B---3--:R-:W-:Y:S05]  /*7ed0*/  @!P1 BRA `(.L_x_26) ;  /* 0xfffffffc00ec9947 */ /* 0x008fea000383ffff */
[----:B------:R-:W-:Y:S05]  /*7ee0*/  BRA `(.L_x_25) ;  /* 0xffffff9c00b47947 */ /* 0x000fea000383ffff */
.L_x_32:
[----:B0-----:R-:W-:-:S04]  /*7ef0*/  IMAD.U32 R3, RZ, RZ, UR43 ;  /* 0x0000002bff037e24 */ /* 0x001fc8000f8e00ff */
[----:B------:R0:W1:Y:S03]  /*7f00*/  SYNCS.PHASECHK.TRANS64.TRYWAIT P0, [R3+URZ+0x8], R0 ;  /* 0x00000800030075a7 */ /* 0x000066000800017f */
[----:B-1----:R-:W-:Y:S05]  /*7f10*/  @!P0 NANOSLEEP.SYNCS 0x989680 ;  /* 0x009896800000895d */ /* 0x002fea0003900000 */
[----:B------:R-:W1:Y:S02]  /*7f20*/  @!P0 SYNCS.PHASECHK.TRANS64 P0, [R3+URZ+0x8], R0 ;  /* 0x00000800030085a7 */ /* 0x000e64000800007f */
[----:B-1----:R-:W-:Y:S05]  /*7f30*/  @!P0 BRA `(.L_x_32) ;  /* 0xfffffffc00ec8947 */ /* 0x002fea000383ffff */
[----:B------:R-:W-:Y:S05]  /*7f40*/  BRA `(.L_x_223) ;  /* 0xffffffa0009c7947 */ /* 0x000fea000383ffff */
.L_x_169:
[----:B------:R-:W-:Y:S01]  /*7f50*/  BSSY B1, `(.L_x_224) ;  /* 0x0000006000017945 */ /* 0x000fe20003800000 */
[----:B------:R-:W-:-:S07]  /*7f60*/  IMAD.MOV.U32 R15, RZ, RZ, -0x1 ;  /* 0xffffffffff0f7424 */ /* 0x000fce00078e00ff */
[----:B-----5:R-:W-:Y:S05]  /*7f70*/  WARPSYNC.COLLECTIVE R15, `(.L_x_225) ;  /* 0x000000000f0c7348 */ /* 0x020fea0003c00000 */
[----:B------:R-:W-:Y:S02]  /*7f80*/  ELECT P6, UR62, PT ;  /* 0x00000000003e782f */ /* 0x000fe400038c0000 */
[----:B------:R-:W-:Y:S01]  /*7f90*/  MOV R14, UR62 ;  /* 0x0000003e000e7c02 */ /* 0x000fe20008000f00 */
[----:B-----5:R-:W-:Y:S10]  /*7fa0*/  ENDCOLLECTIVE ;  /* 0x000000000000791b */ /* 0x020ff40003800000 */
.L_x_225:
[----:B------:R-:W-:Y:S05]  /*7fb0*/  BSYNC B1 ;  /* 0x0000000000017941 */ /* 0x000fea0003800000 */
.L_x_224:
[----:B------:R-:W-:Y:S05]  /*7fc0*/  BRA `(.L_x_226) ;  /* 0xffffffdc00607947 */ /* 0x000fea000383ffff */
.L_x_172:
[----:B-1----:R1:W2:Y:S02]  /*7fd0*/  SYNCS.PHASECHK.TRANS64.TRYWAIT P1, [R11+URZ+0x128], R6 ;  /* 0x000128060b0075a7 */ /* 0x0022a4000802017f */
[----:B--2---:R-:W-:Y:S05]  /*7fe0*/  @!P1 NANOSLEEP.SYNCS 0x989680 ;  /* 0x009896800000995d */ /* 0x004fea0003900000 */
[----:B------:R-:W2:Y:S02]  /*7ff0*/  @!P1 SYNCS.PHASECHK.TRANS64 P1, [R11+URZ+0x128], R6 ;  /* 0x000128060b0095a7 */ /* 0x000ea4000802007f */
[----:B--2---:R-:W-:Y:S05]  /*8000*/  @!P1 BRA `(.L_x_172) ;  /* 0xfffffffc00f09947 */ /* 0x004fea000383ffff */
[----:B------:R-:W-:Y:S05]  /*8010*/  BRA `(.L_x_227) ;  /* 0xffffffdc00947947 */ /* 0x000fea000383ffff */
.L_x_181:
[----:B------:R-:W-:Y:S01]  /*8020*/  BSSY B0, `(.L_x_228) ;  /* 0x0000006000007945 */ /* 0x000fe20003800000 */
[----:B------:R-:W-:-:S07]  /*8030*/  IMAD.MOV.U32 R15, RZ, RZ, -0x1 ;  /* 0xffffffffff0f7424 */ /* 0x000fce00078e00ff */
[----:B-----5:R-:W-:Y:S05]  /*8040*/  WARPSYNC.COLLECTIVE R15, `(.L_x_229) ;  /* 0x000000000f0c7348 */ /* 0x020fea0003c00000 */
[----:B------:R-:W-:Y:S02]  /*8050*/  ELECT P6, UR62, PT ;  /* 0x00000000003e782f */ /* 0x000fe400038c0000 */
[----:B------:R-:W-:Y:S01]  /*8060*/  MOV R14, UR62 ;  /* 0x0000003e000e7c02 */ /* 0x000fe20008000f00 */
[----:B-----5:R-:W-:Y:S10]  /*8070*/  ENDCOLLECTIVE ;  /* 0x000000000000791b */ /* 0x020ff40003800000 */
.L_x_229:
[----:B------:R-:W-:Y:S05]  /*8080*/  BSYNC B0 ;  /* 0x0000000000007941 */ /* 0x000fea0003800000 */
.L_x_228:
[----:B------:R-:W-:Y:S05]  /*8090*/  BRA `(.L_x_230) ;  /* 0xffffffe400f87947 */ /* 0x000fea000383ffff */
.L_x_185:
[----:B0-----:R0:W1:Y:S02]  /*80a0*/  SYNCS.PHASECHK.TRANS64.TRYWAIT P0, [R7+URZ], R2 ;  /* 0x00000002070075a7 */ /* 0x001064000800017f */
[----:B-1----:R-:W-:Y:S05]  /*80b0*/  @!P0 NANOSLEEP.SYNCS 0x989680 ;  /* 0x009896800000895d */ /* 0x002fea0003900000 */
[----:B------:R-:W1:Y:S02]  /*80c0*/  @!P0 SYNCS.PHASECHK.TRANS64 P0, [R7+URZ], R2 ;  /* 0x00000002070085a7 */ /* 0x000e64000800007f */
[----:B-1----:R-:W-:Y:S05]  /*80d0*/  @!P0 BRA `(.L_x_185) ;  /* 0xfffffffc00f08947 */ /* 0x002fea000383ffff */
[----:B------:R-:W-:Y:S05]  /*80e0*/  BRA `(.L_x_231) ;  /* 0xffffffe800387947 */ /* 0x000fea000383ffff */
.L_x_186:
[----:B0-----:R0:W1:Y:S02]  /*80f0*/  SYNCS.PHASECHK.TRANS64.TRYWAIT P0, [R6+URZ], R3 ;  /* 0x00000003060075a7 */ /* 0x001064000800017f */
[----:B-1----:R-:W-:Y:S05]  /*8100*/  @!P0 NANOSLEEP.SYNCS 0x989680 ;  /* 0x009896800000895d */ /* 0x002fea0003900000 */
[----:B------:R-:W1:Y:S02]  /*8110*/  @!P0 SYNCS.PHASECHK.TRANS64 P0, [R6+URZ], R3 ;  /* 0x00000003060085a7 */ /* 0x000e64000800007f */
[----:B-1----:R-:W-:Y:S05]  /*8120*/  @!P0 BRA `(.L_x_186) ;  /* 0xfffffffc00f08947 */ /* 0x002fea000383ffff */
[----:B------:R-:W-:Y:S05]  /*8130*/  BRA `(.L_x_232) ;  /* 0xffffffe800487947 */ /* 0x000fea000383ffff */
.L_x_187:
[----:B0-----:R0:W1:Y:S02]  /*8140*/  SYNCS.PHASECHK.TRANS64.TRYWAIT P0, [R7+URZ], R4 ;  /* 0x00000004070075a7 */ /* 0x001064000800017f */
[----:B-1----:R-:W-:Y:S05]  /*8150*/  @!P0 NANOSLEEP.SYNCS 0x989680 ;  /* 0x009896800000895d */ /* 0x002fea0003900000 */
[----:B------:R-:W1:Y:S02]  /*8160*/  @!P0 SYNCS.PHASECHK.TRANS64 P0, [R7+URZ], R4 ;  /* 0x00000004070085a7 */ /* 0x000e64000800007f */
[----:B-1----:R-:W-:Y:S05]  /*8170*/  @!P0 BRA `(.L_x_187) ;  /* 0xfffffffc00f08947 */ /* 0x002fea000383ffff */
[----:B------:R-:W-:Y:S05]  /*8180*/  BRA `(.L_x_233) ;  /* 0xffffffe800587947 */ /* 0x000fea000383ffff */
.L_x_188:
[----:B0-----:R0:W1:Y:S02]  /*8190*/  SYNCS.PHASECHK.TRANS64.TRYWAIT P0, [R6+URZ], R3 ;  /* 0x00000003060075a7 */ /* 0x001064000800017f */
[----:B-1----:R-:W-:Y:S05]  /*81a0*/  @!P0 NANOSLEEP.SYNCS 0x989680 ;  /* 0x009896800000895d */ /* 0x002fea0003900000 */
[----:B------:R-:W1:Y:S02]  /*81b0*/  @!P0 SYNCS.PHASECHK.TRANS64 P0, [R6+URZ], R3 ;  /* 0x00000003060085a7 */ /* 0x000e64000800007f */
[----:B-1----:R-:W-:Y:S05]  /*81c0*/  @!P0 BRA `(.L_x_188) ;  /* 0xfffffffc00f08947 */ /* 0x002fea000383ffff */
[----:B------:R-:W-:Y:S05]  /*81d0*/  BRA `(.L_x_234) ;  /* 0xffffffe800687947 */ /* 0x000fea000383ffff */
.L_x_189:
[----:B0-----:R0:W1:Y:S02]  /*81e0*/  SYNCS.PHASECHK.TRANS64.TRYWAIT P0, [R7+URZ], R4 ;  /* 0x00000004070075a7 */ /* 0x001064000800017f */
[----:B-1----:R-:W-:Y:S05]  /*81f0*/  @!P0 NANOSLEEP.SYNCS 0x989680 ;  /* 0x009896800000895d */ /* 0x002fea0003900000 */
[----:B------:R-:W1:Y:S02]  /*8200*/  @!P0 SYNCS.PHASECHK.TRANS64 P0, [R7+URZ], R4 ;  /* 0x00000004070085a7 */ /* 0x000e64000800007f */
[----:B-1----:R-:W-:Y:S05]  /*8210*/  @!P0 BRA `(.L_x_189) ;  /* 0xfffffffc00f08947 */ /* 0x002fea000383ffff */
[----:B------:R-:W-:Y:S05]  /*8220*/  BRA `(.L_x_235) ;  /* 0xffffffe800787947 */ /* 0x000fea000383ffff */
.L_x_190:
[----:B0-----:R0:W1:Y:S02]  /*8230*/  SYNCS.PHASECHK.TRANS64.TRYWAIT P0, [R6+URZ], R3 ;  /* 0x00000003060075a7 */ /* 0x001064000800017f */
[----:B-1----:R-:W-:Y:S05]  /*8240*/  @!P0 NANOSLEEP.SYNCS 0x989680 ;  /* 0x009896800000895d */ /* 0x002fea0003900000 */
[----:B------:R-:W1:Y:S02]  /*8250*/  @!P0 SYNCS.PHASECHK.TRANS64 P0, [R6+URZ], R3 ;  /* 0x00000003060085a7 */ /* 0x000e64000800007f */
[----:B-1----:R-:W-:Y:S05]  /*8260*/  @!P0 BRA `(.L_x_190) ;  /* 0xfffffffc00f08947 */ /* 0x002fea000383ffff */
[----:B------:R-:W-:Y:S05]  /*8270*/  BRA `(.L_x_236) ;  /* 0xffffffe800887947 */ /* 0x000fea000383ffff */
.L_x_191:
[----:B0-----:R0:W1:Y:S02]  /*8280*/  SYNCS.PHASECHK.TRANS64.TRYWAIT P0, [R7+URZ], R4 ;  /* 0x00000004070075a7 */ /* 0x001064000800017f */
[----:B-1----:R-:W-:Y:S05]  /*8290*/  @!P0 NANOSLEEP.SYNCS 0x989680 ;  /* 0x009896800000895d */ /* 0x002fea0003900000 */
[----:B------:R-:W1:Y:S02]  /*82a0*/  @!P0 SYNCS.PHASECHK.TRANS64 P0, [R7+URZ], R4 ;  /* 0x00000004070085a7 */ /* 0x000e64000800007f */
[----:B-1----:R-:W-:Y:S05]  /*82b0*/  @!P0 BRA `(.L_x_191) ;  /* 0xfffffffc00f08947 */ /* 0x002fea000383ffff */
[----:B------:R-:W-:Y:S05]  /*82c0*/  BRA `(.L_x_237) ;  /* 0xffffffe800987947 */ /* 0x000fea000383ffff */
.L_x_192:
[----:B0-----:R0:W1:Y:S02]  /*82d0*/  SYNCS.PHASECHK.TRANS64.TRYWAIT P0, [R6+URZ], R3 ;  /* 0x00000003060075a7 */ /* 0x001064000800017f */
[----:B-1----:R-:W-:Y:S05]  /*82e0*/  @!P0 NANOSLEEP.SYNCS 0x989680 ;  /* 0x009896800000895d */ /* 0x002fea0003900000 */
[----:B------:R-:W1:Y:S02]  /*82f0*/  @!P0 SYNCS.PHASECHK.TRANS64 P0, [R6+URZ], R3 ;  /* 0x00000003060085a7 */ /* 0x000e64000800007f */
[----:B-1----:R-:W-:Y:S05]  /*8300*/  @!P0 BRA `(.L_x_192) ;  /* 0xfffffffc00f08947 */ /* 0x002fea000383ffff */
[----:B------:R-:W-:Y:S05]  /*8310*/  BRA `(.L_x_238) ;  /* 0xffffffe800a87947 */ /* 0x000fea000383ffff */
.L_x_193:
[----:B0-----:R0:W1:Y:S02]  /*8320*/  SYNCS.PHASECHK.TRANS64.TRYWAIT P0, [R7+URZ], R4 ;  /* 0x00000004070075a7 */ /* 0x001064000800017f */
[----:B-1----:R-:W-:Y:S05]  /*8330*/  @!P0 NANOSLEEP.SYNCS 0x989680 ;  /* 0x009896800000895d */ /* 0x002fea0003900000 */
[----:B------:R-:W1:Y:S02]  /*8340*/  @!P0 SYNCS.PHASECHK.TRANS64 P0, [R7+URZ], R4 ;  /* 0x00000004070085a7 */ /* 0x000e64000800007f */
[----:B-1----:R-:W-:Y:S05]  /*8350*/  @!P0 BRA `(.L_x_193) ;  /* 0xfffffffc00f08947 */ /* 0x002fea000383ffff */
[----:B------:R-:W-:Y:S05]  /*8360*/  BRA `(.L_x_239) ;  /* 0xffffffe800b87947 */ /* 0x000fea000383ffff */
.L_x_194:
[----:B0-----:R0:W1:Y:S02]  /*8370*/  SYNCS.PHASECHK.TRANS64.TRYWAIT P0, [R6+URZ], R3 ;  /* 0x00000003060075a7 */ /* 0x001064000800017f */
[----:B-1----:R-:W-:Y:S05]  /*8380*/  @!P0 NANOSLEEP.SYNCS 0x989680 ;  /* 0x009896800000895d */ /* 0x002fea0003900000 */
[----:B------:R-:W1:Y:S02]  /*8390*/  @!P0 SYNCS.PHASECHK.TRANS64 P0, [R6+URZ], R3 ;  /* 0x00000003060085a7 */ /* 0x000e64000800007f */
[----:B-1----:R-:W-:Y:S05]  /*83a0*/  @!P0 BRA `(.L_x_194) ;  /* 0xfffffffc00f08947 */ /* 0x002fea000383ffff */
[----:B------:R-:W-:Y:S05]  /*83b0*/  BRA `(.L_x_240) ;  /* 0xffffffe800c87947 */ /* 0x000fea000383ffff */
.L_x_195:
[----:B0-----:R0:W1:Y:S02]  /*83c0*/  SYNCS.PHASECHK.TRANS64.TRYWAIT P0, [R7+URZ], R4 ;  /* 0x00000004070075a7 */ /* 0x001064000800017f */
[----:B-1----:R-:W-:Y:S05]  /*83d0*/  @!P0 NANOSLEEP.SYNCS 0x989680 ;  /* 0x009896800000895d */ /* 0x002fea0003900000 */
[----:B------:R-:W1:Y:S02]  /*83e0*/  @!P0 SYNCS.PHASECHK.TRANS64 P0, [R7+URZ], R4 ;  /* 0x00000004070085a7 */ /* 0x000e64000800007f */
[----:B-1----:R-:W-:Y:S05]  /*83f0*/  @!P0 BRA `(.L_x_195) ;  /* 0xfffffffc00f08947 */ /* 0x002fea000383ffff */
[----:B------:R-:W-:Y:S05]  /*8400*/  BRA `(.L_x_241) ;  /* 0xffffffe800d87947 */ /* 0x000fea000383ffff */
.L_x_196:
[----:B0-----:R0:W1:Y:S02]  /*8410*/  SYNCS.PHASECHK.TRANS64.TRYWAIT P0, [R6+URZ], R3 ;  /* 0x00000003060075a7 */ /* 0x001064000800017f */
[----:B-1----:R-:W-:Y:S05]  /*8420*/  @!P0 NANOSLEEP.SYNCS 0x989680 ;  /* 0x009896800000895d */ /* 0x002fea0003900000 */
[----:B------:R-:W1:Y:S02]  /*8430*/  @!P0 SYNCS.PHASECHK.TRANS64 P0, [R6+URZ], R3 ;  /* 0x00000003060085a7 */ /* 0x000e64000800007f */
[----:B-1----:R-:W-:Y:S05]  /*8440*/  @!P0 BRA `(.L_x_196) ;  /* 0xfffffffc00f08947 */ /* 0x002fea000383ffff */
[----:B------:R-:W-:Y:S05]  /*8450*/  BRA `(.L_x_242) ;  /* 0xffffffe800e87947 */ /* 0x000fea000383ffff */
.L_x_197:
[----:B0-----:R0:W1:Y:S02]  /*8460*/  SYNCS.PHASECHK.TRANS64.TRYWAIT P0, [R7+URZ], R4 ;  /* 0x00000004070075a7 */ /* 0x001064000800017f */
[----:B-1----:R-:W-:Y:S05]  /*8470*/  @!P0 NANOSLEEP.SYNCS 0x989680 ;  /* 0x009896800000895d */ /* 0x002fea0003900000 */
[----:B------:R-:W1:Y:S02]  /*8480*/  @!P0 SYNCS.PHASECHK.TRANS64 P0, [R7+URZ], R4 ;  /* 0x00000004070085a7 */ /* 0x000e64000800007f */
[----:B-1----:R-:W-:Y:S05]  /*8490*/  @!P0 BRA `(.L_x_197) ;  /* 0xfffffffc00f08947 */ /* 0x002fea000383ffff */
[----:B------:R-:W-:Y:S05]  /*84a0*/  BRA `(.L_x_243) ;  /* 0xffffffe800f87947 */ /* 0x000fea000383ffff */
.L_x_198:
[----:B0-----:R0:W1:Y:S02]  /*84b0*/  SYNCS.PHASECHK.TRANS64.TRYWAIT P0, [R6+URZ], R3 ;  /* 0x00000003060075a7 */ /* 0x001064000800017f */
[----:B-1----:R-:W-:Y:S05]  /*84c0*/  @!P0 NANOSLEEP.SYNCS 0x989680 ;  /* 0x009896800000895d */ /* 0x002fea0003900000 */
[----:B------:R-:W1:Y:S02]  /*84d0*/  @!P0 SYNCS.PHASECHK.TRANS64 P0, [R6+URZ], R3 ;  /* 0x00000003060085a7 */ /* 0x000e64000800007f */
[----:B-1----:R-:W-:Y:S05]  /*84e0*/  @!P0 BRA `(.L_x_198) ;  /* 0xfffffffc00f08947 */ /* 0x002fea000383ffff */
[----:B------:R-:W-:Y:S05]  /*84f0*/  BRA `(.L_x_244) ;  /* 0xffffffec00087947 */ /* 0x000fea000383ffff */
.L_x_199:
[----:B0-----:R0:W1:Y:S02]  /*8500*/  SYNCS.PHASECHK.TRANS64.TRYWAIT P0, [R7+URZ], R4 ;  /* 0x00000004070075a7 */ /* 0x001064000800017f */
[----:B-1----:R-:W-:Y:S05]  /*8510*/  @!P0 NANOSLEEP.SYNCS 0x989680 ;  /* 0x009896800000895d */ /* 0x002fea0003900000 */
[----:B------:R-:W1:Y:S02]  /*8520*/  @!P0 SYNCS.PHASECHK.TRANS64 P0, [R7+URZ], R4 ;  /* 0x00000004070085a7 */ /* 0x000e64000800007f */
[----:B-1----:R-:W-:Y:S05]  /*8530*/  @!P0 BRA `(.L_x_199) ;  /* 0xfffffffc00f08947 */ /* 0x002fea000383ffff */
[----:B------:R-:W-:Y:S05]  /*8540*/  BRA `(.L_x_245) ;  /* 0xffffffec00187947 */ /* 0x000fea000383ffff */
.L_x_200:
[----:B0-----:R0:W1:Y:S02]  /*8550*/  SYNCS.PHASECHK.TRANS64.TRYWAIT P0, [R6+URZ], R3 ;  /* 0x00000003060075a7 */ /* 0x001064000800017f */
[----:B-1----:R-:W-:Y:S05]  /*8560*/  @!P0 NANOSLEEP.SYNCS 0x989680 ;  /* 0x009896800000895d */ /* 0x002fea0003900000 */
[----:B------:R-:W1:Y:S02]  /*8570*/  @!P0 SYNCS.PHASECHK.TRANS64 P0, [R6+URZ], R3 ;  /* 0x00000003060085a7 */ /* 0x000e64000800007f */
[----:B-1----:R-:W-:Y:S05]  /*8580*/  @!P0 BRA `(.L_x_200) ;  /* 0xfffffffc00f08947 */ /* 0x002fea000383ffff */
[----:B------:R-:W-:Y:S05]  /*8590*/  BRA `(.L_x_246) ;  /* 0xffffffec00287947 */ /* 0x000fea000383ffff */
.L_x_201:
[----:B0-----:R0:W1:Y:S02]  /*85a0*/  SYNCS.PHASECHK.TRANS64.TRYWAIT P0, [R7+URZ], R4 ;  /* 0x00000004070075a7 */ /* 0x001064000800017f */
[----:B-1----:R-:W-:Y:S05]  /*85b0*/  @!P0 NANOSLEEP.SYNCS 0x989680 ;  /* 0x009896800000895d */ /* 0x002fea0003900000 */
[----:B------:R-:W1:Y:S02]  /*85c0*/  @!P0 SYNCS.PHASECHK.TRANS64 P0, [R7+URZ], R4 ;  /* 0x00000004070085a7 */ /* 0x000e64000800007f */
[----:B-1----:R-:W-:Y:S05]  /*85d0*/  @!P0 BRA `(.L_x_201) ;  /* 0xfffffffc00f08947 */ /* 0x002fea000383ffff */
[----:B------:R-:W-:Y:S05]  /*85e0*/  BRA `(.L_x_247) ;  /* 0xffffffec00387947 */ /* 0x000fea000383ffff */
.L_x_202:
[----:B0-----:R0:W1:Y:S02]  /*85f0*/  SYNCS.PHASECHK.TRANS64.TRYWAIT P0, [R6+URZ], R3 ;  /* 0x00000003060075a7 */ /* 0x001064000800017f */
[----:B-1----:R-:W-:Y:S05]  /*8600*/  @!P0 NANOSLEEP.SYNCS 0x989680 ;  /* 0x009896800000895d */ /* 0x002fea0003900000 */
[----:B------:R-:W1:Y:S02]  /*8610*/  @!P0 SYNCS.PHASECHK.TRANS64 P0, [R6+URZ], R3 ;  /* 0x00000003060085a7 */ /* 0x000e64000800007f */
[----:B-1----:R-:W-:Y:S05]  /*8620*/  @!P0 BRA `(.L_x_202) ;  /* 0xfffffffc00f08947 */ /* 0x002fea000383ffff */
[----:B------:R-:W-:Y:S05]  /*8630*/  BRA `(.L_x_248) ;  /* 0xffffffec00487947 */ /* 0x000fea000383ffff */
.L_x_203:
[----:B0-----:R0:W1:Y:S02]  /*8640*/  SYNCS.PHASECHK.TRANS64.TRYWAIT P0, [R7+URZ], R4 ;  /* 0x00000004070075a7 */ /* 0x001064000800017f */
[----:B-1----:R-:W-:Y:S05]  /*8650*/  @!P0 NANOSLEEP.SYNCS 0x989680 ;  /* 0x009896800000895d */ /* 0x002fea0003900000 */
[----:B------:R-:W1:Y:S02]  /*8660*/  @!P0 SYNCS.PHASECHK.TRANS64 P0, [R7+URZ], R4 ;  /* 0x00000004070085a7 */ /* 0x000e64000800007f */
[----:B-1----:R-:W-:Y:S05]  /*8670*/  @!P0 BRA `(.L_x_203) ;  /* 0xfffffffc00f08947 */ /* 0x002fea000383ffff */
[----:B------:R-:W-:Y:S05]  /*8680*/  BRA `(.L_x_249) ;  /* 0xffffffec00587947 */ /* 0x000fea000383ffff */
.L_x_204:
[----:B0-----:R0:W1:Y:S02]  /*8690*/  SYNCS.PHASECHK.TRANS64.TRYWAIT P0, [R6+URZ], R3 ;  /* 0x00000003060075a7 */ /* 0x001064000800017f */
[----:B-1----:R-:W-:Y:S05]  /*86a0*/  @!P0 NANOSLEEP.SYNCS 0x989680 ;  /* 0x009896800000895d */ /* 0x002fea0003900000 */
[----:B------:R-:W1:Y:S02]  /*86b0*/  @!P0 SYNCS.PHASECHK.TRANS64 P0, [R6+URZ], R3 ;  /* 0x00000003060085a7 */ /* 0x000e64000800007f */
[----:B-1----:R-:W-:Y:S05]  /*86c0*/  @!P0 BRA `(.L_x_204) ;  /* 0xfffffffc00f08947 */ /* 0x002fea000383ffff */
[----:B------:R-:W-:Y:S05]  /*86d0*/  BRA `(.L_x_250) ;  /* 0xffffffec00687947 */ /* 0x000fea000383ffff */
.L_x_205:
[----:B0-----:R0:W1:Y:S02]  /*86e0*/  SYNCS.PHASECHK.TRANS64.TRYWAIT P0, [R7+URZ], R4 ;  /* 0x00000004070075a7 */ /* 0x001064000800017f */
[----:B-1----:R-:W-:Y:S05]  /*86f0*/  @!P0 NANOSLEEP.SYNCS 0x989680 ;  /* 0x009896800000895d */ /* 0x002fea0003900000 */
[----:B------:R-:W1:Y:S02]  /*8700*/  @!P0 SYNCS.PHASECHK.TRANS64 P0, [R7+URZ], R4 ;  /* 0x00000004070085a7 */ /* 0x000e64000800007f */
[----:B-1----:R-:W-:Y:S05]  /*8710*/  @!P0 BRA `(.L_x_205) ;  /* 0xfffffffc00f08947 */ /* 0x002fea000383ffff */
[----:B------:R-:W-:Y:S05]  /*8720*/  BRA `(.L_x_251) ;  /* 0xffffffec00787947 */ /* 0x000fea000383ffff */
.L_x_206:
[----:B0-----:R0:W1:Y:S02]  /*8730*/  SYNCS.PHASECHK.TRANS64.TRYWAIT P0, [R6+URZ], R3 ;  /* 0x00000003060075a7 */ /* 0x001064000800017f */
[----:B-1----:R-:W-:Y:S05]  /*8740*/  @!P0 NANOSLEEP.SYNCS 0x989680 ;  /* 0x009896800000895d */ /* 0x002fea0003900000 */
[----:B------:R-:W1:Y:S02]  /*8750*/  @!P0 SYNCS.PHASECHK.TRANS64 P0, [R6+URZ], R3 ;  /* 0x00000003060085a7 */ /* 0x000e64000800007f */
[----:B-1----:R-:W-:Y:S05]  /*8760*/  @!P0 BRA `(.L_x_206) ;  /* 0xfffffffc00f08947 */ /* 0x002fea000383ffff */
[----:B------:R-:W-:Y:S05]  /*8770*/  BRA `(.L_x_252) ;  /* 0xffffffec00887947 */ /* 0x000fea000383ffff */
.L_x_207:
[----:B0-----:R0:W1:Y:S02]  /*8780*/  SYNCS.PHASECHK.TRANS64.TRYWAIT P0, [R7+URZ], R4 ;  /* 0x00000004070075a7 */ /* 0x001064000800017f */
[----:B-1----:R-:W-:Y:S05]  /*8790*/  @!P0 NANOSLEEP.SYNCS 0x989680 ;  /* 0x009896800000895d */ /* 0x002fea0003900000 */
[----:B------:R-:W1:Y:S02]  /*87a0*/  @!P0 SYNCS.PHASECHK.TRANS64 P0, [R7+URZ], R4 ;  /* 0x00000004070085a7 */ /* 0x000e64000800007f */
[----:B-1----:R-:W-:Y:S05]  /*87b0*/  @!P0 BRA `(.L_x_207) ;  /* 0xfffffffc00f08947 */ /* 0x002fea000383ffff */
[----:B------:R-:W-:Y:S05]  /*87c0*/  BRA `(.L_x_253) ;  /* 0xffffffec00987947 */ /* 0x000fea000383ffff */
.L_x_208:
[----:B0-----:R0:W1:Y:S02]  /*87d0*/  SYNCS.PHASECHK.TRANS64.TRYWAIT P0, [R6+URZ], R3 ;  /* 0x00000003060075a7 */ /* 0x001064000800017f */
[----:B-1----:R-:W-:Y:S05]  /*87e0*/  @!P0 NANOSLEEP.SYNCS 0x989680 ;  /* 0x009896800000895d */ /* 0x002fea0003900000 */
[----:B------:R-:W1:Y:S02]  /*87f0*/  @!P0 SYNCS.PHASECHK.TRANS64 P0, [R6+URZ], R3 ;  /* 0x00000003060085a7 */ /* 0x000e64000800007f */
[----:B-1----:R-:W-:Y:S05]  /*8800*/  @!P0 BRA `(.L_x_208) ;  /* 0xfffffffc00f08947 */ /* 0x002fea000383ffff */
[----:B------:R-:W-:Y:S05]  /*8810*/  BRA `(.L_x_254) ;  /* 0xffffffec00a87947 */ /* 0x000fea000383ffff */
.L_x_209:
[----:B0-----:R0:W1:Y:S02]  /*8820*/  SYNCS.PHASECHK.TRANS64.TRYWAIT P0, [R7+URZ], R4 ;  /* 0x00000004070075a7 */ /* 0x001064000800017f */
[----:B-1----:R-:W-:Y:S05]  /*8830*/  @!P0 NANOSLEEP.SYNCS 0x989680 ;  /* 0x009896800000895d */ /* 0x002fea0003900000 */
[----:B------:R-:W1:Y:S02]  /*8840*/  @!P0 SYNCS.PHASECHK.TRANS64 P0, [R7+URZ], R4 ;  /* 0x00000004070085a7 */ /* 0x000e64000800007f */
[----:B-1----:R-:W-:Y:S05]  /*8850*/  @!P0 BRA `(.L_x_209) ;  /* 0xfffffffc00f08947 */ /* 0x002fea000383ffff */
[----:B------:R-:W-:Y:S05]  /*8860*/  BRA `(.L_x_255) ;  /* 0xffffffec00b87947 */ /* 0x000fea000383ffff */
.L_x_210:
[----:B0-----:R0:W1:Y:S02]  /*8870*/  SYNCS.PHASECHK.TRANS64.TRYWAIT P0, [R6+URZ], R3 ;  /* 0x00000003060075a7 */ /* 0x001064000800017f */
[----:B-1----:R-:W-:Y:S05]  /*8880*/  @!P0 NANOSLEEP.SYNCS 0x989680 ;  /* 0x009896800000895d */ /* 0x002fea0003900000 */
[----:B------:R-:W1:Y:S02]  /*8890*/  @!P0 SYNCS.PHASECHK.TRANS64 P0, [R6+URZ], R3 ;  /* 0x00000003060085a7 */ /* 0x000e64000800007f */
[----:B-1----:R-:W-:Y:S05]  /*88a0*/  @!P0 BRA `(.L_x_210) ;  /* 0xfffffffc00f08947 */ /* 0x002fea000383ffff */
[----:B------:R-:W-:Y:S05]  /*88b0*/  BRA `(.L_x_256) ;  /* 0xffffffec00c87947 */ /* 0x000fea000383ffff */
.L_x_211:
[----:B0-----:R0:W1:Y:S02]  /*88c0*/  SYNCS.PHASECHK.TRANS64.TRYWAIT P0, [R7+URZ], R4 ;  /* 0x00000004070075a7 */ /* 0x001064000800017f */
[----:B-1----:R-:W-:Y:S05]  /*88d0*/  @!P0 NANOSLEEP.SYNCS 0x989680 ;  /* 0x009896800000895d */ /* 0x002fea0003900000 */
[----:B------:R-:W1:Y:S02]  /*88e0*/  @!P0 SYNCS.PHASECHK.TRANS64 P0, [R7+URZ], R4 ;  /* 0x00000004070085a7 */ /* 0x000e64000800007f */
[----:B-1----:R-:W-:Y:S05]  /*88f0*/  @!P0 BRA `(.L_x_211) ;  /* 0xfffffffc00f08947 */ /* 0x002fea000383ffff */
[----:B------:R-:W-:Y:S05]  /*8900*/  BRA `(.L_x_257) ;  /* 0xffffffec00d87947 */ /* 0x000fea000383ffff */
.L_x_212:
[----:B0-----:R0:W1:Y:S02]  /*8910*/  SYNCS.PHASECHK.TRANS64.TRYWAIT P0, [R6+URZ], R3 ;  /* 0x00000003060075a7 */ /* 0x001064000800017f */
[----:B-1----:R-:W-:Y:S05]  /*8920*/  @!P0 NANOSLEEP.SYNCS 0x989680 ;  /* 0x009896800000895d */ /* 0x002fea0003900000 */
[----:B------:R-:W1:Y:S02]  /*8930*/  @!P0 SYNCS.PHASECHK.TRANS64 P0, [R6+URZ], R3 ;  /* 0x00000003060085a7 */ /* 0x000e64000800007f */
[----:B-1----:R-:W-:Y:S05]  /*8940*/  @!P0 BRA `(.L_x_212) ;  /* 0xfffffffc00f08947 */ /* 0x002fea000383ffff */
[----:B------:R-:W-:Y:S05]  /*8950*/  BRA `(.L_x_258) ;  /* 0xffffffec00e87947 */ /* 0x000fea000383ffff */
.L_x_213:
[----:B0-----:R0:W1:Y:S02]  /*8960*/  SYNCS.PHASECHK.TRANS64.TRYWAIT P0, [R7+URZ], R4 ;  /* 0x00000004070075a7 */ /* 0x001064000800017f */
[----:B-1----:R-:W-:Y:S05]  /*8970*/  @!P0 NANOSLEEP.SYNCS 0x989680 ;  /* 0x009896800000895d */ /* 0x002fea0003900000 */
[----:B------:R-:W1:Y:S02]  /*8980*/  @!P0 SYNCS.PHASECHK.TRANS64 P0, [R7+URZ], R4 ;  /* 0x00000004070085a7 */ /* 0x000e64000800007f */
[----:B-1----:R-:W-:Y:S05]  /*8990*/  @!P0 BRA `(.L_x_213) ;  /* 0xfffffffc00f08947 */ /* 0x002fea000383ffff */
[----:B------:R-:W-:Y:S05]  /*89a0*/  BRA `(.L_x_259) ;  /* 0xffffffec00f87947 */ /* 0x000fea000383ffff */
.L_x_214:
[----:B0-----:R0:W1:Y:S02]  /*89b0*/  SYNCS.PHASECHK.TRANS64.TRYWAIT P0, [R6+URZ], R3 ;  /* 0x00000003060075a7 */ /* 0x001064000800017f */
[----:B-1----:R-:W-:Y:S05]  /*89c0*/  @!P0 NANOSLEEP.SYNCS 0x989680 ;  /* 0x009896800000895d */ /* 0x002fea0003900000 */
[----:B------:R-:W1:Y:S02]  /*89d0*/  @!P0 SYNCS.PHASECHK.TRANS64 P0, [R6+URZ], R3 ;  /* 0x00000003060085a7 */ /* 0x000e64000800007f */
[----:B-1----:R-:W-:Y:S05]  /*89e0*/  @!P0 BRA `(.L_x_214) ;  /* 0xfffffffc00f08947 */ /* 0x002fea000383ffff */
[----:B------:R-:W-:Y:S05]  /*89f0*/  BRA `(.L_x_260) ;  /* 0xfffffff000087947 */ /* 0x000fea000383ffff */
.L_x_215:
[----:B0-----:R0:W1:Y:S02]  /*8a00*/  SYNCS.PHASECHK.TRANS64.TRYWAIT P0, [R7+URZ], R4 ;  /* 0x00000004070075a7 */ /* 0x001064000800017f */
[----:B-1----:R-:W-:Y:S05]  /*8a10*/  @!P0 NANOSLEEP.SYNCS 0x989680 ;  /* 0x009896800000895d */ /* 0x002fea0003900000 */
[----:B------:R-:W1:Y:S02]  /*8a20*/  @!P0 SYNCS.PHASECHK.TRANS64 P0, [R7+URZ], R4 ;  /* 0x00000004070085a7 */ /* 0x000e64000800007f */
[----:B-1----:R-:W-:Y:S05]  /*8a30*/  @!P0 BRA `(.L_x_215) ;  /* 0xfffffffc00f08947 */ /* 0x002fea000383ffff */
[----:B------:R-:W-:Y:S05]  /*8a40*/  BRA `(.L_x_261) ;  /* 0xfffffff000187947 */ /* 0x000fea000383ffff */
.L_x_216:
[----:B0-----:R0:W1:Y:S02]  /*8a50*/  SYNCS.PHASECHK.TRANS64.TRYWAIT P0, [R6+URZ], R3 ;  /* 0x00000003060075a7 */ /* 0x001064000800017f */
[----:B-1----:R-:W-:Y:S05]  /*8a60*/  @!P0 NANOSLEEP.SYNCS 0x989680 ;  /* 0x009896800000895d */ /* 0x002fea0003900000 */
[----:B------:R-:W1:Y:S02]  /*8a70*/  @!P0 SYNCS.PHASECHK.TRANS64 P0, [R6+URZ], R3 ;  /* 0x00000003060085a7 */ /* 0x000e64000800007f */
[----:B-1----:R-:W-:Y:S05]  /*8a80*/  @!P0 BRA `(.L_x_216) ;  /* 0xfffffffc00f08947 */ /* 0x002fea000383ffff */
[----:B------:R-:W-:Y:S05]  /*8a90*/  BRA `(.L_x_262) ;  /* 0xfffffff000287947 */ /* 0x000fea000383ffff */
.L_x_217:
[----:B0-----:R0:W1:Y:S02]  /*8aa0*/  SYNCS.PHASECHK.TRANS64.TRYWAIT P0, [R7+URZ], R4 ;  /* 0x00000004070075a7 */ /* 0x001064000800017f */
[----:B-1----:R-:W-:Y:S05]  /*8ab0*/  @!P0 NANOSLEEP.SYNCS 0x989680 ;  /* 0x009896800000895d */ /* 0x002fea0003900000 */
[----:B------:R-:W1:Y:S02]  /*8ac0*/  @!P0 SYNCS.PHASECHK.TRANS64 P0, [R7+URZ], R4 ;  /* 0x00000004070085a7 */ /* 0x000e64000800007f */
[----:B-1----:R-:W-:Y:S05]  /*8ad0*/  @!P0 BRA `(.L_x_217) ;  /* 0xfffffffc00f08947 */ /* 0x002fea000383ffff */
[----:B------:R-:W-:Y:S05]  /*8ae0*/  BRA `(.L_x_263) ;  /* 0xfffffff000387947 */ /* 0x000fea000383ffff */
.L_x_218:
[----:B0-----:R0:W1:Y:S02]  /*8af0*/  SYNCS.PHASECHK.TRANS64.TRYWAIT P0, [R6+URZ], R3 ;  /* 0x00000003060075a7 */ /* 0x001064000800017f */
[----:B-1----:R-:W-:Y:S05]  /*8b00*/  @!P0 NANOSLEEP.SYNCS 0x989680 ;  /* 0x009896800000895d */ /* 0x002fea0003900000 */
[----:B------:R-:W1:Y:S02]  /*8b10*/  @!P0 SYNCS.PHASECHK.TRANS64 P0, [R6+URZ], R3 ;  /* 0x00000003060085a7 */ /* 0x000e64000800007f */
[----:B-1----:R-:W-:Y:S05]  /*8b20*/  @!P0 BRA `(.L_x_218) ;  /* 0xfffffffc00f08947 */ /* 0x002fea000383ffff */
[----:B------:R-:W-:Y:S05]  /*8b30*/  BRA `(.L_x_264) ;  /* 0xfffffff000487947 */ /* 0x000fea000383ffff */
.L_x_219:
[----:B0-----:R0:W1:Y:S02]  /*8b40*/  SYNCS.PHASECHK.TRANS64.TRYWAIT P0, [R7+URZ], R4 ;  /* 0x00000004070075a7 */ /* 0x001064000800017f */
[----:B-1----:R-:W-:Y:S05]  /*8b50*/  @!P0 NANOSLEEP.SYNCS 0x989680 ;  /* 0x009896800000895d */ /* 0x002fea0003900000 */
[----:B------:R-:W1:Y:S02]  /*8b60*/  @!P0 SYNCS.PHASECHK.TRANS64 P0, [R7+URZ], R4 ;  /* 0x00000004070085a7 */ /* 0x000e64000800007f */
[----:B-1----:R-:W-:Y:S05]  /*8b70*/  @!P0 BRA `(.L_x_219) ;  /* 0xfffffffc00f08947 */ /* 0x002fea000383ffff */
[----:B------:R-:W-:Y:S05]  /*8b80*/  BRA `(.L_x_265) ;  /* 0xfffffff000587947 */ /* 0x000fea000383ffff */
.L_x_220:
[----:B-1----:R1:W2:Y:S02]  /*8b90*/  SYNCS.PHASECHK.TRANS64.TRYWAIT P0, [R6+URZ], R3 ;  /* 0x00000003060075a7 */ /* 0x0022a4000800017f */
[----:B--2---:R-:W-:Y:S05]  /*8ba0*/  @!P0 NANOSLEEP.SYNCS 0x989680 ;  /* 0x009896800000895d */ /* 0x004fea0003900000 */
[----:B------:R-:W2:Y:S02]  /*8bb0*/  @!P0 SYNCS.PHASECHK.TRANS64 P0, [R6+URZ], R3 ;  /* 0x00000003060085a7 */ /* 0x000ea4000800007f */
[----:B--2---:R-:W-:Y:S05]  /*8bc0*/  @!P0 BRA `(.L_x_220) ;  /* 0xfffffffc00f08947 */ /* 0x004fea000383ffff */
[----:B------:R-:W-:Y:S05]  /*8bd0*/  BRA `(.L_x_266) ;  /* 0xfffffff000607947 */ /* 0x000fea000383ffff */
.L_x_267:
[----:B------:R-:W-:-:S00]  /*8be0*/  BRA `(.L_x_267) ;  /* 0xfffffffc00fc7947 */ /* 0x000fc0000383ffff */
[----:B------:R-:W-:-:S00]  /*8bf0*/  NOP ;  /* 0x0000000000007918 */ /* 0x000fc00000000000 */
        /* <DEDUP_REMOVED lines=8> */
.L_x_268:


//--------------------- .nv.global.init           --------------------------
	.section	.nv.global.init,"aw",@progbits
.nv.global.init:
	.type		$str$22,@object
	.size		$str$22,($str$23 - $str$22)
$str$22:
        /*0000*/ 	.byte	0x6b, 0x5f, 0x74, 0x69, 0x6c, 0x65, 0x5f, 0x63, 0x6f, 0x75, 0x6e, 0x74, 0x20, 0x3e, 0x3d, 0x20
        /*0010*/ 	.byte	0x31, 0x00
	.type		$str$23,@object
	.size		$str$23,(__unnamed_1 - $str$23)
$str$23:
        /*0012*/ 	.byte	0x2f, 0x74, 0x6d, 0x70, 0x2f, 0x63, 0x75, 0x74, 0x6c, 0x61, 0x73, 0x73, 0x5f, 0x73, 0x77, 0x65
        /*0022*/ 	.byte	0x65, 0x70, 0x5f, 0x73, 0x72, 0x63, 0x2f, 0x69, 0x6e, 0x63, 0x6c, 0x75, 0x64, 0x65, 0x2f, 0x63
        /*0032*/ 	.byte	0x75, 0x74, 0x6c, 0x61, 0x73, 0x73, 0x2f, 0x67, 0x65, 0x6d, 0x6d, 0x2f, 0x63, 0x6f, 0x6c, 0x6c
        /*0042*/ 	.byte	0x65, 0x63, 0x74, 0x69, 0x76, 0x65, 0x2f, 0x73, 0x6d, 0x39, 0x30, 0x5f, 0x6d, 0x6d, 0x61, 0x5f
        /*0052*/ 	.byte	0x74, 0x6d, 0x61, 0x5f, 0x67, 0x6d, 0x6d, 0x61, 0x5f, 0x73, 0x73, 0x5f, 0x77, 0x61, 0x72, 0x70
        /*0062*/ 	.byte	0x73, 0x70, 0x65, 0x63, 0x69, 0x61, 0x6c, 0x69, 0x7a, 0x65, 0x64, 0x2e, 0x68, 0x70, 0x70, 0x00
	.type		__unnamed_1,@object
	.size		__unnamed_1,(.L_0 - __unnamed_1)
__unnamed_1:
        /*0072*/ 	.byte	0x76, 0x6f, 0x69, 0x64, 0x20, 0x63, 0x75, 0x74, 0x6c, 0x61, 0x73, 0x73, 0x3a, 0x3a, 0x67, 0x65
        /* <DEDUP_REMOVED lines=171> */
        /*0b32*/ 	.byte	0x3a, 0x3a, 0x69, 0x64, 0x65, 0x6e, 0x74, 0x69, 0x74, 0x79, 0x5d, 0x00
.L_0:


//--------------------- .nv.shared._ZN7cutlass13device_kernelINS_4gemm6kernel13GemmUniversalIN4cute5tupleIJiiiiEEENS1_10collective13CollectiveMmaINS1_34MainloopSm90TmaGmmaWarpSpecializedILi37ENS5_IJNS4_1CILi1EEESB_SB_EEENS1_32KernelTmaWarpSpecializedPingpongEEENS5_IJNSA_ILi64EEENSA_ILi128EEENSA_ILi32EEEEEEaNS5_IJlSB_lEEEaSJ_NS4_8TiledMMAINS4_8MMA_AtomIJNS4_4SM904GMMA27MMA_64x128x32_S32S8S8_SS_TNEEEENS4_6LayoutISC_NS5_IJNSA_ILi0EEESR_SR_EEEEENS5_IJNS4_10UnderscoreESU_SU_EEEEENS4_13SM90_TMA_LOADENS4_14ComposedLayoutINS4_7SwizzleILi1ELi4ELi3EEENS4_18smem_ptr_flag_bitsILi8EEENSQ_INS5_IJNSA_ILi8EEESH_EEENS5_IJSH_SB_EEEEEEEvNS4_8identityESX_S17_vS18_EENS_8epilogue10collective6detail29Sm90TmaWarpSpecializedAdapterINS1B_15DefaultEpilogueIaSJ_SJ_NS1A_6thread17LinearCombinationIaLi1EiiLNS1F_9ScaleType4KindE0ELNS_15FloatRoundStyleE2EaEENS1_15EpilogueDefaultEEEEEvvEEEEvNT_6ParamsE --------------------------
	.section	.nv.shared._ZN7cutlass13device_kernelINS_4gemm6kernel13GemmUniversalIN4cute5tupleIJiiiiEEENS1_10collective13CollectiveMmaINS1_34MainloopSm90TmaGmmaWarpSpecializedILi37ENS5_IJNS4_1CILi1EEESB_SB_EEENS1_32KernelTmaWarpSpecializedPingpongEEENS5_IJNSA_ILi64EEENSA_ILi128EEENSA_ILi32EEEEEEaNS5_IJlSB_lEEEaSJ_NS4_8TiledMMAINS4_8MMA_AtomIJNS4_4SM904GMMA27MMA_64x128x32_S32S8S8_SS_TNEEEENS4_6LayoutISC_NS5_IJNSA_ILi0EEESR_SR_EEEEENS5_IJNS4_10UnderscoreESU_SU_EEEEENS4_13SM90_TMA_LOADENS4_14ComposedLayoutINS4_7SwizzleILi1ELi4ELi3EEENS4_18smem_ptr_flag_bitsILi8EEENSQ_INS5_IJNSA_ILi8EEESH_EEENS5_IJSH_SB_EEEEEEEvNS4_8identityESX_S17_vS18_EENS_8epilogue10collective6detail29Sm90TmaWarpSpecializedAdapterINS1B_15DefaultEpilogueIaSJ_SJ_NS1A_6thread17LinearCombinationIaLi1EiiLNS1F_9ScaleType4KindE0ELNS_15FloatRoundStyleE2EaEENS1_15EpilogueDefaultEEEEEvvEEEEvNT_6ParamsE,"aw",@nobits
	.sectionflags	@""
	.align	16
	.zero		1024


//--------------------- .nv.shared.reserved.0     --------------------------
	.section	.nv.shared.reserved.0,"aw",@nobits
	.weak		__nv_reservedSMEM_offset_0_alias
	.size		__nv_reservedSMEM_offset_0_alias, 0, 0
	.other		__nv_reservedSMEM_offset_0_alias,@"STO_CUDA_RESERVED_SHARED STV_DEFAULT"
__nv_reservedSMEM_offset_0_alias:
	.zero		0


//--------------------- .nv.global                --------------------------
	.section	.nv.global,"aw",@nobits
.nv.global:
	.type		_ZN40_INTERNAL_536b0947_4_k_cu_d72b3691_193144cute1_E,@object
	.size		_ZN40_INTERNAL_536b0947_4_k_cu_d72b3691_193144cute1_E,(_ZN40_INTERNAL_536b0947_4_k_cu_d72b3691_193144cuda3std3__45__cpo6cbeginE - _ZN40_INTERNAL_536b0947_4_k_cu_d72b3691_193144cute1_E)
_ZN40_INTERNAL_536b0947_4_k_cu_d72b3691_193144cute1_E:
	.zero		1
	.type		_ZN40_INTERNAL_536b0947_4_k_cu_d72b3691_193144cuda3std3__45__cpo6cbeginE,@object
	.size		_ZN40_INTERNAL_536b0947_4_k_cu_d72b3691_193144cuda3std3__45__cpo6cbeginE,(_ZN40_INTERNAL_536b0947_4_k_cu_d72b3691_193144cuda3std3__48in_placeE - _ZN40_INTERNAL_536b0947_4_k_cu_d72b3691_193144cuda3std3__45__cpo6cbeginE)
_ZN40_INTERNAL_536b0947_4_k_cu_d72b3691_193144cuda3std3__45__cpo6cbeginE:
	.zero		1
	.type		_ZN40_INTERNAL_536b0947_4_k_cu_d72b3691_193144cuda3std3__48in_placeE,@object
	.size		_ZN40_INTERNAL_536b0947_4_k_cu_d72b3691_193144cuda3std3__48in_placeE,(_ZN40_INTERNAL_536b0947_4_k_cu_d72b3691_193144cuda3std6ranges3__45__cpo9iter_moveE - _ZN40_INTERNAL_536b0947_4_k_cu_d72b3691_193144cuda3std3__48in_placeE)
_ZN40_INTERNAL_536b0947_4_k_cu_d72b3691_193144cuda3std3__48in_placeE:
	.zero		1
	.type		_ZN40_INTERNAL_536b0947_4_k_cu_d72b3691_193144cuda3std6ranges3__45__cpo9iter_moveE,@object
	.size		_ZN40_INTERNAL_536b0947_4_k_cu_d72b3691_193144cuda3std6ranges3__45__cpo9iter_moveE,(_ZN40_INTERNAL_536b0947_4_k_cu_d72b3691_193144cuda3std3__45__cpo5beginE - _ZN40_INTERNAL_536b0947_4_k_cu_d72b3691_193144cuda3std6ranges3__45__cpo9iter_moveE)
_ZN40_INTERNAL_536b0947_4_k_cu_d72b3691_193144cuda3std6ranges3__45__cpo9iter_moveE:
	.zero		1
	.type		_ZN40_INTERNAL_536b0947_4_k_cu_d72b3691_193144cuda3std3__45__cpo5beginE,@object
	.size		_ZN40_INTERNAL_536b0947_4_k_cu_d72b3691_193144cuda3std3__45__cpo5beginE,(_ZN40_INTERNAL_536b0947_4_k_cu_d72b3691_193144cuda3std3__442_GLOBAL__N__536b0947_4_k_cu_d72b3691_193146ignoreE - _ZN40_INTERNAL_536b0947_4_k_cu_d72b3691_193144cuda3std3__45__cpo5beginE)
_ZN40_INTERNAL_536b0947_4_k_cu_d72b3691_193144cuda3std3__45__cpo5beginE:
	.zero		1
	.type		_ZN40_INTERNAL_536b0947_4_k_cu_d72b3691_193144cuda3std3__442_GLOBAL__N__536b0947_4_k_cu_d72b3691_193146ignoreE,@object
	.size		_ZN40_INTERNAL_536b0947_4_k_cu_d72b3691_193144cuda3std3__442_GLOBAL__N__536b0947_4_k_cu_d72b3691_193146ignoreE,(_ZN40_INTERNAL_536b0947_4_k_cu_d72b3691_193144cute7productE - _ZN40_INTERNAL_536b0947_4_k_cu_d72b3691_193144cuda3std3__442_GLOBAL__N__536b0947_4_k_cu_d72b3691_193146ignoreE)
_ZN40_INTERNAL_536b0947_4_k_cu_d72b3691_193144cuda3std3__442_GLOBAL__N__536b0947_4_k_cu_d72b3691_193146ignoreE:
	.zero		1
	.type		_ZN40_INTERNAL_536b0947_4_k_cu_d72b3691_193144cute7productE,@object
	.size		_ZN40_INTERNAL_536b0947_4_k_cu_d72b3691_193144cute7productE,(_ZN40_INTERNAL_536b0947_4_k_cu_d72b3691_193144cuda3std3__45__cpo3endE - _ZN40_INTERNAL_536b0947_4_k_cu_d72b3691_193144cute7productE)
_ZN40_INTERNAL_536b0947_4_k_cu_d72b3691_193144cute7productE:
	.zero		1
	.type		_ZN40_INTERNAL_536b0947_4_k_cu_d72b3691_193144cuda3std3__45__cpo3endE,@object
	.size		_ZN40_INTERNAL_536b0947_4_k_cu_d72b3691_193144cuda3std3__45__cpo3endE,(_ZN40_INTERNAL_536b0947_4_k_cu_d72b3691_193144cuda3std3__419piecewise_constructE - _ZN40_INTERNAL_536b0947_4_k_cu_d72b3691_193144cuda3std3__45__cpo3endE)
_ZN40_INTERNAL_536b0947_4_k_cu_d72b3691_193144cuda3std3__45__cpo3endE:
	.zero		1
	.type		_ZN40_INTERNAL_536b0947_4_k_cu_d72b3691_193144cuda3std3__419piecewise_constructE,@object
	.size		_ZN40_INTERNAL_536b0947_4_k_cu_d72b3691_193144cuda3std3__419piecewise_constructE,(_ZN40_INTERNAL_536b0947_4_k_cu_d72b3691_193144cuda3std3__45__cpo4cendE - _ZN40_INTERNAL_536b0947_4_k_cu_d72b3691_193144cuda3std3__419piecewise_constructE)
_ZN40_INTERNAL_536b0947_4_k_cu_d72b3691_193144cuda3std3__419piecewise_constructE:
	.zero		1
	.type		_ZN40_INTERNAL_536b0947_4_k_cu_d72b3691_193144cuda3std3__45__cpo4cendE,@object
	.size		_ZN40_INTERNAL_536b0947_4_k_cu_d72b3691_193144cuda3std3__45__cpo4cendE,(_ZN40_INTERNAL_536b0947_4_k_cu_d72b3691_193144cuda3std6ranges3__45__cpo4swapE - _ZN40_INTERNAL_536b0947_4_k_cu_d72b3691_193144cuda3std3__45__cpo4cendE)
_ZN40_INTERNAL_536b0947_4_k_cu_d72b3691_193144cuda3std3__45__cpo4cendE:
	.zero		1
	.type		_ZN40_INTERNAL_536b0947_4_k_cu_d72b3691_193144cuda3std6ranges3__45__cpo4swapE,@object
	.size		_ZN40_INTERNAL_536b0947_4_k_cu_d72b3691_193144cuda3std6ranges3__45__cpo4swapE,(.L_8 - _ZN40_INTERNAL_536b0947_4_k_cu_d72b3691_193144cuda3std6ranges3__45__cpo4swapE)
_ZN40_INTERNAL_536b0947_4_k_cu_d72b3691_193144cuda3std6ranges3__45__cpo4swapE:
	.zero		1
.L_8:


//--------------------- .nv.constant0._ZN7cutlass13device_kernelINS_4gemm6kernel13GemmUniversalIN4cute5tupleIJiiiiEEENS1_10collective13CollectiveMmaINS1_34MainloopSm90TmaGmmaWarpSpecializedILi37ENS5_IJNS4_1CILi1EEESB_SB_EEENS1_32KernelTmaWarpSpecializedPingpongEEENS5_IJNSA_ILi64EEENSA_ILi128EEENSA_ILi32EEEEEEaNS5_IJlSB_lEEEaSJ_NS4_8TiledMMAINS4_8MMA_AtomIJNS4_4SM904GMMA27MMA_64x128x32_S32S8S8_SS_TNEEEENS4_6LayoutISC_NS5_IJNSA_ILi0EEESR_SR_EEEEENS5_IJNS4_10UnderscoreESU_SU_EEEEENS4_13SM90_TMA_LOADENS4_14ComposedLayoutINS4_7SwizzleILi1ELi4ELi3EEENS4_18smem_ptr_flag_bitsILi8EEENSQ_INS5_IJNSA_ILi8EEESH_EEENS5_IJSH_SB_EEEEEEEvNS4_8identityESX_S17_vS18_EENS_8epilogue10collective6detail29Sm90TmaWarpSpecializedAdapterINS1B_15DefaultEpilogueIaSJ_SJ_NS1A_6thread17LinearCombinationIaLi1EiiLNS1F_9ScaleType4KindE0ELNS_15FloatRoundStyleE2EaEENS1_15EpilogueDefaultEEEEEvvEEEEvNT_6ParamsE --------------------------
	.section	.nv.constant0._ZN7cutlass13device_kernelINS_4gemm6kernel13GemmUniversalIN4cute5tupleIJiiiiEEENS1_10collective13CollectiveMmaINS1_34MainloopSm90TmaGmmaWarpSpecializedILi37ENS5_IJNS4_1CILi1EEESB_SB_EEENS1_32KernelTmaWarpSpecializedPingpongEEENS5_IJNSA_ILi64EEENSA_ILi128EEENSA_ILi32EEEEEEaNS5_IJlSB_lEEEaSJ_NS4_8TiledMMAINS4_8MMA_AtomIJNS4_4SM904GMMA27MMA_64x128x32_S32S8S8_SS_TNEEEENS4_6LayoutISC_NS5_IJNSA_ILi0EEESR_SR_EEEEENS5_IJNS4_10UnderscoreESU_SU_EEEEENS4_13SM90_TMA_LOADENS4_14ComposedLayoutINS4_7SwizzleILi1ELi4ELi3EEENS4_18smem_ptr_flag_bitsILi8EEENSQ_INS5_IJNSA_ILi8EEESH_EEENS5_IJSH_SB_EEEEEEEvNS4_8identityESX_S17_vS18_EENS_8epilogue10collective6detail29Sm90TmaWarpSpecializedAdapterINS1B_15DefaultEpilogueIaSJ_SJ_NS1A_6thread17LinearCombinationIaLi1EiiLNS1F_9ScaleType4KindE0ELNS_15FloatRoundStyleE2EaEENS1_15EpilogueDefaultEEEEEvvEEEEvNT_6ParamsE,"a",@progbits
	.sectionflags	@""
	.align	4
.nv.constant0._ZN7cutlass13device_kernelINS_4gemm6kernel13GemmUniversalIN4cute5tupleIJiiiiEEENS1_10collective13CollectiveMmaINS1_34MainloopSm90TmaGmmaWarpSpecializedILi37ENS5_IJNS4_1CILi1EEESB_SB_EEENS1_32KernelTmaWarpSpecializedPingpongEEENS5_IJNSA_ILi64EEENSA_ILi128EEENSA_ILi32EEEEEEaNS5_IJlSB_lEEEaSJ_NS4_8TiledMMAINS4_8MMA_AtomIJNS4_4SM904GMMA27MMA_64x128x32_S32S8S8_SS_TNEEEENS4_6LayoutISC_NS5_IJNSA_ILi0EEESR_SR_EEEEENS5_IJNS4_10UnderscoreESU_SU_EEEEENS4_13SM90_TMA_LOADENS4_14ComposedLayoutINS4_7SwizzleILi1ELi4ELi3EEENS4_18smem_ptr_flag_bitsILi8EEENSQ_INS5_IJNSA_ILi8EEESH_EEENS5_IJSH_SB_EEEEEEEvNS4_8identityESX_S17_vS18_EENS_8epilogue10collective6detail29Sm90TmaWarpSpecializedAdapterINS1B_15DefaultEpilogueIaSJ_SJ_NS1A_6thread17LinearCombinationIaLi1EiiLNS1F_9ScaleType4KindE0ELNS_15FloatRoundStyleE2EaEENS1_15EpilogueDefaultEEEEEvvEEEEvNT_6ParamsE:
	.zero		1664


//--------------------- SYMBOLS --------------------------

	.type		.nv.reservedSmem.offset0,@object
	.size		.nv.reservedSmem.offset0,0x4
	.type		__assertfail,@function
